//
// Generated by NVIDIA NVVM Compiler
//
// Compiler Build ID: CL-36424714
// Cuda compilation tools, release 13.0, V13.0.88
// Based on NVVM 20.0.0
//

.version 9.0
.target sm_100
.address_size 64

	// .globl	_Z18test_insert_kernelm
.extern .func  (.param .b32 func_retval0) vprintf
(
	.param .b64 vprintf_param_0,
	.param .b64 vprintf_param_1
)
;
.extern .func __assertfail
(
	.param .b64 __assertfail_param_0,
	.param .b64 __assertfail_param_1,
	.param .b32 __assertfail_param_2,
	.param .b64 __assertfail_param_3,
	.param .b64 __assertfail_param_4
)
;
.global .align 1 .b8 __unnamed_1[39] = {118, 111, 105, 100, 32, 116, 101, 115, 116, 95, 105, 110, 115, 101, 114, 116, 95, 107, 101, 114, 110, 101, 108, 40, 117, 110, 115, 105, 103, 110, 101, 100, 32, 108, 111, 110, 103, 41};
// _ZZ18test_insert_kernelmE8test_mem has been demoted
.global .align 1 .b8 __unnamed_2[45] = {118, 111, 105, 100, 32, 119, 97, 114, 112, 95, 116, 101, 115, 116, 40, 117, 110, 115, 105, 103, 110, 101, 100, 32, 108, 111, 110, 103, 44, 32, 117, 110, 115, 105, 103, 110, 101, 100, 32, 108, 111, 110, 103, 41};
// _ZZ9warp_testmmE12dev_test_mem has been demoted
.global .align 1 .b8 $str[49] = {100, 101, 118, 95, 116, 101, 115, 116, 95, 109, 101, 109, 91, 119, 97, 114, 112, 73, 68, 42, 51, 50, 32, 43, 32, 40, 40, 116, 104, 114, 101, 97, 100, 73, 68, 43, 49, 41, 37, 51, 50, 41, 93, 32, 61, 61, 32, 49};
.global .align 1 .b8 $str$1[27] = {47, 116, 109, 112, 47, 115, 97, 115, 115, 95, 99, 117, 95, 51, 52, 109, 104, 117, 115, 48, 55, 47, 107, 46, 99, 117};
.global .align 1 .b8 $str$2[20] = {84, 104, 114, 101, 97, 100, 32, 37, 108, 108, 117, 58, 32, 37, 100, 32, 37, 100, 10};
.global .align 1 .b8 $str$3[3] = {37, 100};
.global .align 1 .b8 $str$4[48] = {116, 101, 115, 116, 95, 109, 101, 109, 91, 119, 97, 114, 112, 73, 68, 42, 51, 50, 32, 43, 32, 40, 40, 116, 104, 114, 101, 97, 100, 73, 68, 32, 43, 49, 41, 32, 37, 32, 51, 50, 41, 93, 32, 61, 61, 32, 49};
.global .align 1 .b8 $str$5[28] = {84, 104, 114, 101, 97, 100, 32, 37, 108, 108, 117, 32, 114, 101, 112, 111, 114, 116, 105, 110, 103, 32, 37, 108, 108, 117, 10};
.global .align 1 .b8 $str$6[10] = {114, 101, 100, 117, 99, 101, 58, 32, 32};
.global .align 1 .b8 $str$7[11] = {10, 100, 101, 112, 111, 115, 105, 116, 58, 32};
.global .align 1 .b8 $str$8[11] = {10, 114, 101, 115, 117, 108, 116, 58, 32, 32};
.global .align 1 .b8 $str$9[2] = {10};
.global .align 1 .b8 $str$10[7] = {115, 114, 99, 32, 58, 32};
.global .align 1 .b8 $str$11[8] = {10, 109, 97, 115, 107, 58, 32};
.global .align 1 .b8 $str$12[8] = {10, 114, 101, 115, 32, 58, 32};
.global .align 1 .b8 $str$13[26] = {10, 32, 37, 100, 116, 104, 32, 98, 105, 116, 32, 115, 101, 116, 32, 97, 116, 32, 112, 111, 115, 32, 37, 100, 10};
.global .align 1 .b8 $str$14[7] = {118, 97, 108, 58, 32, 32};
.global .align 1 .b8 $str$15[8] = {10, 109, 111, 100, 58, 32, 32};

.visible .entry _Z18test_insert_kernelm(
	.param .u64 _Z18test_insert_kernelm_param_0
)
{
	.reg .pred 	%p<3>;
	.reg .b32 	%r<17>;
	.reg .b64 	%rd<9>;
	// demoted variable
	.shared .align 4 .b8 _ZZ18test_insert_kernelmE8test_mem[4096];
	ld.param.u64 	%rd1, [_Z18test_insert_kernelm_param_0];
	mov.u32 	%r2, %tid.x;
	mov.u32 	%r3, %ntid.x;
	mov.u32 	%r4, %ctaid.x;
	mad.lo.s32 	%r1, %r3, %r4, %r2;
	cvt.u64.u32 	%rd2, %r1;
	setp.le.u64 	%p1, %rd1, %rd2;
	@%p1 bra 	$L__BB0_3;
	and.b32  	%r5, %r1, 992;
	shl.b32 	%r6, %r1, 2;
	and.b32  	%r7, %r6, 4092;
	mov.u32 	%r8, _ZZ18test_insert_kernelmE8test_mem;
	add.s32 	%r9, %r8, %r7;
	mov.b32 	%r10, 1;
	st.shared.u32 	[%r9], %r10;
	bar.warp.sync 	-1;
	add.s32 	%r11, %r1, 1;
	and.b32  	%r12, %r11, 31;
	or.b32  	%r13, %r12, %r5;
	shl.b32 	%r14, %r13, 2;
	add.s32 	%r15, %r8, %r14;
	ld.shared.u32 	%r16, [%r15];
	setp.eq.s32 	%p2, %r16, 1;
	@%p2 bra 	$L__BB0_3;
	mov.u64 	%rd3, $str$4;
	cvta.global.u64 	%rd4, %rd3;
	mov.u64 	%rd5, $str$1;
	cvta.global.u64 	%rd6, %rd5;
	mov.u64 	%rd7, __unnamed_1;
	cvta.global.u64 	%rd8, %rd7;
	{ // callseq 0, 0
	.param .b64 param0;
	st.param.b64 	[param0], %rd4;
	.param .b64 param1;
	st.param.b64 	[param1], %rd6;
	.param .b32 param2;
	st.param.b32 	[param2], 58;
	.param .b64 param3;
	st.param.b64 	[param3], %rd8;
	.param .b64 param4;
	st.param.b64 	[param4], 1;
	call.uni 
	__assertfail, 
	(
	param0, 
	param1, 
	param2, 
	param3, 
	param4
	);
	} // callseq 0
$L__BB0_3:
	ret;

}
	// .globl	_Z17dev_insert_kernelm
.visible .entry _Z17dev_insert_kernelm(
	.param .u64 _Z17dev_insert_kernelm_param_0
)
{
	.reg .pred 	%p<3>;
	.reg .b32 	%r<17>;
	.reg .b64 	%rd<9>;
	// demoted variable
	.shared .align 4 .b8 _ZZ9warp_testmmE12dev_test_mem[4096];
	ld.param.u64 	%rd1, [_Z17dev_insert_kernelm_param_0];
	mov.u32 	%r2, %tid.x;
	mov.u32 	%r3, %ntid.x;
	mov.u32 	%r4, %ctaid.x;
	mad.lo.s32 	%r1, %r3, %r4, %r2;
	cvt.u64.u32 	%rd2, %r1;
	setp.lt.u64 	%p1, %rd1, %rd2;
	@%p1 bra 	$L__BB1_3;
	and.b32  	%r5, %r1, 992;
	shl.b32 	%r6, %r1, 2;
	and.b32  	%r7, %r6, 4092;
	mov.u32 	%r8, _ZZ9warp_testmmE12dev_test_mem;
	add.s32 	%r9, %r8, %r7;
	mov.b32 	%r10, 1;
	st.shared.u32 	[%r9], %r10;
	bar.warp.sync 	-1;
	add.s32 	%r11, %r1, 1;
	and.b32  	%r12, %r11, 31;
	or.b32  	%r13, %r12, %r5;
	shl.b32 	%r14, %r13, 2;
	add.s32 	%r15, %r8, %r14;
	ld.shared.u32 	%r16, [%r15];
	setp.eq.s32 	%p2, %r16, 1;
	@%p2 bra 	$L__BB1_3;
	mov.u64 	%rd3, $str;
	cvta.global.u64 	%rd4, %rd3;
	mov.u64 	%rd5, $str$1;
	cvta.global.u64 	%rd6, %rd5;
	mov.u64 	%rd7, __unnamed_2;
	cvta.global.u64 	%rd8, %rd7;
	{ // callseq 1, 0
	.param .b64 param0;
	st.param.b64 	[param0], %rd4;
	.param .b64 param1;
	st.param.b64 	[param1], %rd6;
	.param .b32 param2;
	st.param.b32 	[param2], 74;
	.param .b64 param3;
	st.param.b64 	[param3], %rd8;
	.param .b64 param4;
	st.param.b64 	[param4], 1;
	call.uni 
	__assertfail, 
	(
	param0, 
	param1, 
	param2, 
	param3, 
	param4
	);
	} // callseq 1
$L__BB1_3:
	ret;

}
	// .globl	_Z13reduce_kernelm
.visible .entry _Z13reduce_kernelm(
	.param .u64 _Z13reduce_kernelm_param_0
)
{
	.local .align 16 .b8 	__local_depot2[16];
	.reg .b64 	%SP;
	.reg .b64 	%SPL;
	.reg .pred 	%p<12>;
	.reg .b32 	%r<24>;
	.reg .b64 	%rd<8>;

	mov.u64 	%SPL, __local_depot2;
	cvta.local.u64 	%SP, %SPL;
	ld.param.u64 	%rd2, [_Z13reduce_kernelm_param_0];
	mov.u32 	%r1, %tid.x;
	mov.u32 	%r2, %ntid.x;
	mov.u32 	%r3, %ctaid.x;
	mad.lo.s32 	%r4, %r2, %r3, %r1;
	cvt.u64.u32 	%rd1, %r4;
	setp.lt.u64 	%p1, %rd2, %rd1;
	@%p1 bra 	$L__BB2_2;
	cvt.u32.u64 	%r5, %rd1;
	add.u64 	%rd3, %SP, 0;
	add.u64 	%rd4, %SPL, 0;
	and.b32  	%r6, %r5, 31;
	shfl.sync.up.b32	%r7|%p2, %r6, 1, 0, -1;
	setp.eq.s32 	%p3, %r6, 0;
	selp.b32 	%r8, 0, %r7, %p3;
	add.s32 	%r9, %r8, %r6;
	shfl.sync.up.b32	%r10|%p4, %r9, 2, 0, -1;
	setp.lt.u32 	%p5, %r6, 2;
	selp.b32 	%r11, 0, %r10, %p5;
	add.s32 	%r12, %r11, %r9;
	shfl.sync.up.b32	%r13|%p6, %r12, 4, 0, -1;
	setp.lt.u32 	%p7, %r6, 4;
	selp.b32 	%r14, 0, %r13, %p7;
	add.s32 	%r15, %r14, %r12;
	shfl.sync.up.b32	%r16|%p8, %r15, 8, 0, -1;
	setp.lt.u32 	%p9, %r6, 8;
	selp.b32 	%r17, 0, %r16, %p9;
	add.s32 	%r18, %r17, %r15;
	shfl.sync.up.b32	%r19|%p10, %r18, 16, 0, -1;
	setp.lt.u32 	%p11, %r6, 16;
	selp.b32 	%r20, 0, %r19, %p11;
	add.s32 	%r21, %r20, %r18;
	cvt.s64.s32 	%rd5, %r21;
	st.local.v2.u64 	[%rd4], {%rd1, %rd5};
	mov.u64 	%rd6, $str$5;
	cvta.global.u64 	%rd7, %rd6;
	{ // callseq 2, 0
	.param .b64 param0;
	st.param.b64 	[param0], %rd7;
	.param .b64 param1;
	st.param.b64 	[param1], %rd3;
	.param .b32 retval0;
	call.uni (retval0), 
	vprintf, 
	(
	param0, 
	param1
	);
	ld.param.b32 	%r22, [retval0];
	} // callseq 2
$L__BB2_2:
	ret;

}
	// .globl	_Z11pdep_kernelmjj
.visible .entry _Z11pdep_kernelmjj(
	.param .u64 _Z11pdep_kernelmjj_param_0,
	.param .u32 _Z11pdep_kernelmjj_param_1,
	.param .u32 _Z11pdep_kernelmjj_param_2
)
{
	.local .align 16 .b8 	__local_depot3[32];
	.reg .b64 	%SP;
	.reg .b64 	%SPL;
	.reg .pred 	%p<19>;
	.reg .b32 	%r<436>;
	.reg .b64 	%rd<23>;

	mov.u64 	%SPL, __local_depot3;
	cvta.local.u64 	%SP, %SPL;
	ld.param.u64 	%rd2, [_Z11pdep_kernelmjj_param_0];
	mov.u32 	%r6, %tid.x;
	mov.u32 	%r7, %ntid.x;
	mov.u32 	%r8, %ctaid.x;
	mad.lo.s32 	%r9, %r7, %r8, %r6;
	cvt.u64.u32 	%rd1, %r9;
	setp.le.u64 	%p1, %rd2, %rd1;
	@%p1 bra 	$L__BB3_5;
	ld.param.u32 	%r431, [_Z11pdep_kernelmjj_param_1];
	cvt.u32.u64 	%r10, %rd1;
	and.b32  	%r1, %r10, 31;
	shr.u32 	%r11, %r431, %r1;
	and.b32  	%r12, %r11, 1;
	shfl.sync.up.b32	%r13|%p2, %r12, 1, 0, -1;
	setp.eq.s32 	%p3, %r1, 0;
	selp.b32 	%r14, 0, %r13, %p3;
	add.s32 	%r15, %r14, %r12;
	shfl.sync.up.b32	%r16|%p4, %r15, 2, 0, -1;
	setp.lt.u32 	%p5, %r1, 2;
	selp.b32 	%r17, 0, %r16, %p5;
	add.s32 	%r18, %r17, %r15;
	shfl.sync.up.b32	%r19|%p6, %r18, 4, 0, -1;
	setp.lt.u32 	%p7, %r1, 4;
	selp.b32 	%r20, 0, %r19, %p7;
	add.s32 	%r21, %r20, %r18;
	shfl.sync.up.b32	%r22|%p8, %r21, 8, 0, -1;
	setp.lt.u32 	%p9, %r1, 8;
	selp.b32 	%r23, 0, %r22, %p9;
	add.s32 	%r24, %r23, %r21;
	shfl.sync.up.b32	%r25|%p10, %r24, 16, 0, -1;
	setp.lt.u32 	%p11, %r1, 16;
	selp.b32 	%r26, 0, %r25, %p11;
	add.s32 	%r27, %r26, %r24;
	sub.s32 	%r2, %r27, %r12;
	setp.eq.s32 	%p12, %r12, 0;
	@%p12 bra 	$L__BB3_3;
	add.u64 	%rd3, %SP, 16;
	add.u64 	%rd4, %SPL, 16;
	st.local.u64 	[%rd4], %rd1;
	mov.b32 	%r28, 1;
	st.local.v2.u32 	[%rd4+8], {%r2, %r28};
	mov.u64 	%rd5, $str$2;
	cvta.global.u64 	%rd6, %rd5;
	{ // callseq 3, 0
	.param .b64 param0;
	st.param.b64 	[param0], %rd6;
	.param .b64 param1;
	st.param.b64 	[param1], %rd3;
	.param .b32 retval0;
	call.uni (retval0), 
	vprintf, 
	(
	param0, 
	param1
	);
	ld.param.b32 	%r29, [retval0];
	} // callseq 3
$L__BB3_3:
	ld.param.u32 	%r434, [_Z11pdep_kernelmjj_param_2];
	ld.param.u32 	%r432, [_Z11pdep_kernelmjj_param_1];
	bar.warp.sync 	-1;
	and.b32  	%r32, %r434, %r432;
	shr.u32 	%r33, %r32, %r1;
	and.b32  	%r34, %r33, 1;
	shl.b32 	%r35, %r34, %r2;
	shfl.sync.down.b32	%r36|%p13, %r35, 16, 31, -1;
	add.s32 	%r37, %r36, %r35;
	shfl.sync.down.b32	%r38|%p14, %r37, 8, 31, -1;
	add.s32 	%r39, %r38, %r37;
	shfl.sync.down.b32	%r40|%p15, %r39, 4, 31, -1;
	add.s32 	%r41, %r40, %r39;
	shfl.sync.down.b32	%r42|%p16, %r41, 2, 31, -1;
	add.s32 	%r43, %r42, %r41;
	shfl.sync.down.b32	%r44|%p17, %r43, 1, 31, -1;
	add.s32 	%r3, %r44, %r43;
	setp.ne.s32 	%p18, %r10, 0;
	@%p18 bra 	$L__BB3_5;
	ld.param.u32 	%r435, [_Z11pdep_kernelmjj_param_2];
	ld.param.u32 	%r433, [_Z11pdep_kernelmjj_param_1];
	add.u64 	%rd7, %SP, 0;
	add.u64 	%rd8, %SPL, 0;
	add.u64 	%rd10, %SPL, 0;
	add.u64 	%rd12, %SPL, 0;
	mov.u64 	%rd13, $str$6;
	cvta.global.u64 	%rd14, %rd13;
	{ // callseq 4, 0
	.param .b64 param0;
	st.param.b64 	[param0], %rd14;
	.param .b64 param1;
	st.param.b64 	[param1], 0;
	.param .b32 retval0;
	call.uni (retval0), 
	vprintf, 
	(
	param0, 
	param1
	);
	ld.param.b32 	%r45, [retval0];
	} // callseq 4
	and.b32  	%r47, %r433, 1;
	st.local.u32 	[%rd12], %r47;
	mov.u64 	%rd15, $str$3;
	cvta.global.u64 	%rd16, %rd15;
	{ // callseq 5, 0
	.param .b64 param0;
	st.param.b64 	[param0], %rd16;
	.param .b64 param1;
	st.param.b64 	[param1], %rd7;
	.param .b32 retval0;
	call.uni (retval0), 
	vprintf, 
	(
	param0, 
	param1
	);
	ld.param.b32 	%r48, [retval0];
	} // callseq 5
	shr.u32 	%r50, %r433, 1;
	and.b32  	%r51, %r50, 1;
	st.local.u32 	[%rd12], %r51;
	{ // callseq 6, 0
	.param .b64 param0;
	st.param.b64 	[param0], %rd16;
	.param .b64 param1;
	st.param.b64 	[param1], %rd7;
	.param .b32 retval0;
	call.uni (retval0), 
	vprintf, 
	(
	param0, 
	param1
	);
	ld.param.b32 	%r52, [retval0];
	} // callseq 6
	shr.u32 	%r54, %r433, 2;
	and.b32  	%r55, %r54, 1;
	st.local.u32 	[%rd12], %r55;
	{ // callseq 7, 0
	.param .b64 param0;
	st.param.b64 	[param0], %rd16;
	.param .b64 param1;
	st.param.b64 	[param1], %rd7;
	.param .b32 retval0;
	call.uni (retval0), 
	vprintf, 
	(
	param0, 
	param1
	);
	ld.param.b32 	%r56, [retval0];
	} // callseq 7
	shr.u32 	%r58, %r433, 3;
	and.b32  	%r59, %r58, 1;
	st.local.u32 	[%rd12], %r59;
	{ // callseq 8, 0
	.param .b64 param0;
	st.param.b64 	[param0], %rd16;
	.param .b64 param1;
	st.param.b64 	[param1], %rd7;
	.param .b32 retval0;
	call.uni (retval0), 
	vprintf, 
	(
	param0, 
	param1
	);
	ld.param.b32 	%r60, [retval0];
	} // callseq 8
	shr.u32 	%r62, %r433, 4;
	and.b32  	%r63, %r62, 1;
	st.local.u32 	[%rd12], %r63;
	{ // callseq 9, 0
	.param .b64 param0;
	st.param.b64 	[param0], %rd16;
	.param .b64 param1;
	st.param.b64 	[param1], %rd7;
	.param .b32 retval0;
	call.uni (retval0), 
	vprintf, 
	(
	param0, 
	param1
	);
	ld.param.b32 	%r64, [retval0];
	} // callseq 9
	shr.u32 	%r66, %r433, 5;
	and.b32  	%r67, %r66, 1;
	st.local.u32 	[%rd12], %r67;
	{ // callseq 10, 0
	.param .b64 param0;
	st.param.b64 	[param0], %rd16;
	.param .b64 param1;
	st.param.b64 	[param1], %rd7;
	.param .b32 retval0;
	call.uni (retval0), 
	vprintf, 
	(
	param0, 
	param1
	);
	ld.param.b32 	%r68, [retval0];
	} // callseq 10
	shr.u32 	%r70, %r433, 6;
	and.b32  	%r71, %r70, 1;
	st.local.u32 	[%rd12], %r71;
	{ // callseq 11, 0
	.param .b64 param0;
	st.param.b64 	[param0], %rd16;
	.param .b64 param1;
	st.param.b64 	[param1], %rd7;
	.param .b32 retval0;
	call.uni (retval0), 
	vprintf, 
	(
	param0, 
	param1
	);
	ld.param.b32 	%r72, [retval0];
	} // callseq 11
	shr.u32 	%r74, %r433, 7;
	and.b32  	%r75, %r74, 1;
	st.local.u32 	[%rd12], %r75;
	{ // callseq 12, 0
	.param .b64 param0;
	st.param.b64 	[param0], %rd16;
	.param .b64 param1;
	st.param.b64 	[param1], %rd7;
	.param .b32 retval0;
	call.uni (retval0), 
	vprintf, 
	(
	param0, 
	param1
	);
	ld.param.b32 	%r76, [retval0];
	} // callseq 12
	shr.u32 	%r78, %r433, 8;
	and.b32  	%r79, %r78, 1;
	st.local.u32 	[%rd12], %r79;
	{ // callseq 13, 0
	.param .b64 param0;
	st.param.b64 	[param0], %rd16;
	.param .b64 param1;
	st.param.b64 	[param1], %rd7;
	.param .b32 retval0;
	call.uni (retval0), 
	vprintf, 
	(
	param0, 
	param1
	);
	ld.param.b32 	%r80, [retval0];
	} // callseq 13
	shr.u32 	%r82, %r433, 9;
	and.b32  	%r83, %r82, 1;
	st.local.u32 	[%rd12], %r83;
	{ // callseq 14, 0
	.param .b64 param0;
	st.param.b64 	[param0], %rd16;
	.param .b64 param1;
	st.param.b64 	[param1], %rd7;
	.param .b32 retval0;
	call.uni (retval0), 
	vprintf, 
	(
	param0, 
	param1
	);
	ld.param.b32 	%r84, [retval0];
	} // callseq 14
	shr.u32 	%r86, %r433, 10;
	and.b32  	%r87, %r86, 1;
	st.local.u32 	[%rd12], %r87;
	{ // callseq 15, 0
	.param .b64 param0;
	st.param.b64 	[param0], %rd16;
	.param .b64 param1;
	st.param.b64 	[param1], %rd7;
	.param .b32 retval0;
	call.uni (retval0), 
	vprintf, 
	(
	param0, 
	param1
	);
	ld.param.b32 	%r88, [retval0];
	} // callseq 15
	shr.u32 	%r90, %r433, 11;
	and.b32  	%r91, %r90, 1;
	st.local.u32 	[%rd12], %r91;
	{ // callseq 16, 0
	.param .b64 param0;
	st.param.b64 	[param0], %rd16;
	.param .b64 param1;
	st.param.b64 	[param1], %rd7;
	.param .b32 retval0;
	call.uni (retval0), 
	vprintf, 
	(
	param0, 
	param1
	);
	ld.param.b32 	%r92, [retval0];
	} // callseq 16
	shr.u32 	%r94, %r433, 12;
	and.b32  	%r95, %r94, 1;
	st.local.u32 	[%rd12], %r95;
	{ // callseq 17, 0
	.param .b64 param0;
	st.param.b64 	[param0], %rd16;
	.param .b64 param1;
	st.param.b64 	[param1], %rd7;
	.param .b32 retval0;
	call.uni (retval0), 
	vprintf, 
	(
	param0, 
	param1
	);
	ld.param.b32 	%r96, [retval0];
	} // callseq 17
	shr.u32 	%r98, %r433, 13;
	and.b32  	%r99, %r98, 1;
	st.local.u32 	[%rd12], %r99;
	{ // callseq 18, 0
	.param .b64 param0;
	st.param.b64 	[param0], %rd16;
	.param .b64 param1;
	st.param.b64 	[param1], %rd7;
	.param .b32 retval0;
	call.uni (retval0), 
	vprintf, 
	(
	param0, 
	param1
	);
	ld.param.b32 	%r100, [retval0];
	} // callseq 18
	shr.u32 	%r102, %r433, 14;
	and.b32  	%r103, %r102, 1;
	st.local.u32 	[%rd12], %r103;
	{ // callseq 19, 0
	.param .b64 param0;
	st.param.b64 	[param0], %rd16;
	.param .b64 param1;
	st.param.b64 	[param1], %rd7;
	.param .b32 retval0;
	call.uni (retval0), 
	vprintf, 
	(
	param0, 
	param1
	);
	ld.param.b32 	%r104, [retval0];
	} // callseq 19
	shr.u32 	%r106, %r433, 15;
	and.b32  	%r107, %r106, 1;
	st.local.u32 	[%rd12], %r107;
	{ // callseq 20, 0
	.param .b64 param0;
	st.param.b64 	[param0], %rd16;
	.param .b64 param1;
	st.param.b64 	[param1], %rd7;
	.param .b32 retval0;
	call.uni (retval0), 
	vprintf, 
	(
	param0, 
	param1
	);
	ld.param.b32 	%r108, [retval0];
	} // callseq 20
	shr.u32 	%r110, %r433, 16;
	and.b32  	%r111, %r110, 1;
	st.local.u32 	[%rd12], %r111;
	{ // callseq 21, 0
	.param .b64 param0;
	st.param.b64 	[param0], %rd16;
	.param .b64 param1;
	st.param.b64 	[param1], %rd7;
	.param .b32 retval0;
	call.uni (retval0), 
	vprintf, 
	(
	param0, 
	param1
	);
	ld.param.b32 	%r112, [retval0];
	} // callseq 21
	shr.u32 	%r114, %r433, 17;
	and.b32  	%r115, %r114, 1;
	st.local.u32 	[%rd12], %r115;
	{ // callseq 22, 0
	.param .b64 param0;
	st.param.b64 	[param0], %rd16;
	.param .b64 param1;
	st.param.b64 	[param1], %rd7;
	.param .b32 retval0;
	call.uni (retval0), 
	vprintf, 
	(
	param0, 
	param1
	);
	ld.param.b32 	%r116, [retval0];
	} // callseq 22
	shr.u32 	%r118, %r433, 18;
	and.b32  	%r119, %r118, 1;
	st.local.u32 	[%rd12], %r119;
	{ // callseq 23, 0
	.param .b64 param0;
	st.param.b64 	[param0], %rd16;
	.param .b64 param1;
	st.param.b64 	[param1], %rd7;
	.param .b32 retval0;
	call.uni (retval0), 
	vprintf, 
	(
	param0, 
	param1
	);
	ld.param.b32 	%r120, [retval0];
	} // callseq 23
	shr.u32 	%r122, %r433, 19;
	and.b32  	%r123, %r122, 1;
	st.local.u32 	[%rd12], %r123;
	{ // callseq 24, 0
	.param .b64 param0;
	st.param.b64 	[param0], %rd16;
	.param .b64 param1;
	st.param.b64 	[param1], %rd7;
	.param .b32 retval0;
	call.uni (retval0), 
	vprintf, 
	(
	param0, 
	param1
	);
	ld.param.b32 	%r124, [retval0];
	} // callseq 24
	shr.u32 	%r126, %r433, 20;
	and.b32  	%r127, %r126, 1;
	st.local.u32 	[%rd12], %r127;
	{ // callseq 25, 0
	.param .b64 param0;
	st.param.b64 	[param0], %rd16;
	.param .b64 param1;
	st.param.b64 	[param1], %rd7;
	.param .b32 retval0;
	call.uni (retval0), 
	vprintf, 
	(
	param0, 
	param1
	);
	ld.param.b32 	%r128, [retval0];
	} // callseq 25
	shr.u32 	%r130, %r433, 21;
	and.b32  	%r131, %r130, 1;
	st.local.u32 	[%rd12], %r131;
	{ // callseq 26, 0
	.param .b64 param0;
	st.param.b64 	[param0], %rd16;
	.param .b64 param1;
	st.param.b64 	[param1], %rd7;
	.param .b32 retval0;
	call.uni (retval0), 
	vprintf, 
	(
	param0, 
	param1
	);
	ld.param.b32 	%r132, [retval0];
	} // callseq 26
	shr.u32 	%r134, %r433, 22;
	and.b32  	%r135, %r134, 1;
	st.local.u32 	[%rd12], %r135;
	{ // callseq 27, 0
	.param .b64 param0;
	st.param.b64 	[param0], %rd16;
	.param .b64 param1;
	st.param.b64 	[param1], %rd7;
	.param .b32 retval0;
	call.uni (retval0), 
	vprintf, 
	(
	param0, 
	param1
	);
	ld.param.b32 	%r136, [retval0];
	} // callseq 27
	shr.u32 	%r138, %r433, 23;
	and.b32  	%r139, %r138, 1;
	st.local.u32 	[%rd12], %r139;
	{ // callseq 28, 0
	.param .b64 param0;
	st.param.b64 	[param0], %rd16;
	.param .b64 param1;
	st.param.b64 	[param1], %rd7;
	.param .b32 retval0;
	call.uni (retval0), 
	vprintf, 
	(
	param0, 
	param1
	);
	ld.param.b32 	%r140, [retval0];
	} // callseq 28
	shr.u32 	%r142, %r433, 24;
	and.b32  	%r143, %r142, 1;
	st.local.u32 	[%rd12], %r143;
	{ // callseq 29, 0
	.param .b64 param0;
	st.param.b64 	[param0], %rd16;
	.param .b64 param1;
	st.param.b64 	[param1], %rd7;
	.param .b32 retval0;
	call.uni (retval0), 
	vprintf, 
	(
	param0, 
	param1
	);
	ld.param.b32 	%r144, [retval0];
	} // callseq 29
	shr.u32 	%r146, %r433, 25;
	and.b32  	%r147, %r146, 1;
	st.local.u32 	[%rd12], %r147;
	{ // callseq 30, 0
	.param .b64 param0;
	st.param.b64 	[param0], %rd16;
	.param .b64 param1;
	st.param.b64 	[param1], %rd7;
	.param .b32 retval0;
	call.uni (retval0), 
	vprintf, 
	(
	param0, 
	param1
	);
	ld.param.b32 	%r148, [retval0];
	} // callseq 30
	shr.u32 	%r150, %r433, 26;
	and.b32  	%r151, %r150, 1;
	st.local.u32 	[%rd12], %r151;
	{ // callseq 31, 0
	.param .b64 param0;
	st.param.b64 	[param0], %rd16;
	.param .b64 param1;
	st.param.b64 	[param1], %rd7;
	.param .b32 retval0;
	call.uni (retval0), 
	vprintf, 
	(
	param0, 
	param1
	);
	ld.param.b32 	%r152, [retval0];
	} // callseq 31
	shr.u32 	%r154, %r433, 27;
	and.b32  	%r155, %r154, 1;
	st.local.u32 	[%rd12], %r155;
	{ // callseq 32, 0
	.param .b64 param0;
	st.param.b64 	[param0], %rd16;
	.param .b64 param1;
	st.param.b64 	[param1], %rd7;
	.param .b32 retval0;
	call.uni (retval0), 
	vprintf, 
	(
	param0, 
	param1
	);
	ld.param.b32 	%r156, [retval0];
	} // callseq 32
	shr.u32 	%r158, %r433, 28;
	and.b32  	%r159, %r158, 1;
	st.local.u32 	[%rd12], %r159;
	{ // callseq 33, 0
	.param .b64 param0;
	st.param.b64 	[param0], %rd16;
	.param .b64 param1;
	st.param.b64 	[param1], %rd7;
	.param .b32 retval0;
	call.uni (retval0), 
	vprintf, 
	(
	param0, 
	param1
	);
	ld.param.b32 	%r160, [retval0];
	} // callseq 33
	shr.u32 	%r162, %r433, 29;
	and.b32  	%r163, %r162, 1;
	st.local.u32 	[%rd12], %r163;
	{ // callseq 34, 0
	.param .b64 param0;
	st.param.b64 	[param0], %rd16;
	.param .b64 param1;
	st.param.b64 	[param1], %rd7;
	.param .b32 retval0;
	call.uni (retval0), 
	vprintf, 
	(
	param0, 
	param1
	);
	ld.param.b32 	%r164, [retval0];
	} // callseq 34
	shr.u32 	%r166, %r433, 30;
	and.b32  	%r167, %r166, 1;
	st.local.u32 	[%rd12], %r167;
	{ // callseq 35, 0
	.param .b64 param0;
	st.param.b64 	[param0], %rd16;
	.param .b64 param1;
	st.param.b64 	[param1], %rd7;
	.param .b32 retval0;
	call.uni (retval0), 
	vprintf, 
	(
	param0, 
	param1
	);
	ld.param.b32 	%r168, [retval0];
	} // callseq 35
	shr.u32 	%r170, %r433, 31;
	st.local.u32 	[%rd12], %r170;
	{ // callseq 36, 0
	.param .b64 param0;
	st.param.b64 	[param0], %rd16;
	.param .b64 param1;
	st.param.b64 	[param1], %rd7;
	.param .b32 retval0;
	call.uni (retval0), 
	vprintf, 
	(
	param0, 
	param1
	);
	ld.param.b32 	%r171, [retval0];
	} // callseq 36
	mov.u64 	%rd17, $str$7;
	cvta.global.u64 	%rd18, %rd17;
	{ // callseq 37, 0
	.param .b64 param0;
	st.param.b64 	[param0], %rd18;
	.param .b64 param1;
	st.param.b64 	[param1], 0;
	.param .b32 retval0;
	call.uni (retval0), 
	vprintf, 
	(
	param0, 
	param1
	);
	ld.param.b32 	%r173, [retval0];
	} // callseq 37
	and.b32  	%r175, %r435, 1;
	st.local.u32 	[%rd10], %r175;
	{ // callseq 38, 0
	.param .b64 param0;
	st.param.b64 	[param0], %rd16;
	.param .b64 param1;
	st.param.b64 	[param1], %rd7;
	.param .b32 retval0;
	call.uni (retval0), 
	vprintf, 
	(
	param0, 
	param1
	);
	ld.param.b32 	%r176, [retval0];
	} // callseq 38
	shr.u32 	%r178, %r435, 1;
	and.b32  	%r179, %r178, 1;
	st.local.u32 	[%rd10], %r179;
	{ // callseq 39, 0
	.param .b64 param0;
	st.param.b64 	[param0], %rd16;
	.param .b64 param1;
	st.param.b64 	[param1], %rd7;
	.param .b32 retval0;
	call.uni (retval0), 
	vprintf, 
	(
	param0, 
	param1
	);
	ld.param.b32 	%r180, [retval0];
	} // callseq 39
	shr.u32 	%r182, %r435, 2;
	and.b32  	%r183, %r182, 1;
	st.local.u32 	[%rd10], %r183;
	{ // callseq 40, 0
	.param .b64 param0;
	st.param.b64 	[param0], %rd16;
	.param .b64 param1;
	st.param.b64 	[param1], %rd7;
	.param .b32 retval0;
	call.uni (retval0), 
	vprintf, 
	(
	param0, 
	param1
	);
	ld.param.b32 	%r184, [retval0];
	} // callseq 40
	shr.u32 	%r186, %r435, 3;
	and.b32  	%r187, %r186, 1;
	st.local.u32 	[%rd10], %r187;
	{ // callseq 41, 0
	.param .b64 param0;
	st.param.b64 	[param0], %rd16;
	.param .b64 param1;
	st.param.b64 	[param1], %rd7;
	.param .b32 retval0;
	call.uni (retval0), 
	vprintf, 
	(
	param0, 
	param1
	);
	ld.param.b32 	%r188, [retval0];
	} // callseq 41
	shr.u32 	%r190, %r435, 4;
	and.b32  	%r191, %r190, 1;
	st.local.u32 	[%rd10], %r191;
	{ // callseq 42, 0
	.param .b64 param0;
	st.param.b64 	[param0], %rd16;
	.param .b64 param1;
	st.param.b64 	[param1], %rd7;
	.param .b32 retval0;
	call.uni (retval0), 
	vprintf, 
	(
	param0, 
	param1
	);
	ld.param.b32 	%r192, [retval0];
	} // callseq 42
	shr.u32 	%r194, %r435, 5;
	and.b32  	%r195, %r194, 1;
	st.local.u32 	[%rd10], %r195;
	{ // callseq 43, 0
	.param .b64 param0;
	st.param.b64 	[param0], %rd16;
	.param .b64 param1;
	st.param.b64 	[param1], %rd7;
	.param .b32 retval0;
	call.uni (retval0), 
	vprintf, 
	(
	param0, 
	param1
	);
	ld.param.b32 	%r196, [retval0];
	} // callseq 43
	shr.u32 	%r198, %r435, 6;
	and.b32  	%r199, %r198, 1;
	st.local.u32 	[%rd10], %r199;
	{ // callseq 44, 0
	.param .b64 param0;
	st.param.b64 	[param0], %rd16;
	.param .b64 param1;
	st.param.b64 	[param1], %rd7;
	.param .b32 retval0;
	call.uni (retval0), 
	vprintf, 
	(
	param0, 
	param1
	);
	ld.param.b32 	%r200, [retval0];
	} // callseq 44
	shr.u32 	%r202, %r435, 7;
	and.b32  	%r203, %r202, 1;
	st.local.u32 	[%rd10], %r203;
	{ // callseq 45, 0
	.param .b64 param0;
	st.param.b64 	[param0], %rd16;
	.param .b64 param1;
	st.param.b64 	[param1], %rd7;
	.param .b32 retval0;
	call.uni (retval0), 
	vprintf, 
	(
	param0, 
	param1
	);
	ld.param.b32 	%r204, [retval0];
	} // callseq 45
	shr.u32 	%r206, %r435, 8;
	and.b32  	%r207, %r206, 1;
	st.local.u32 	[%rd10], %r207;
	{ // callseq 46, 0
	.param .b64 param0;
	st.param.b64 	[param0], %rd16;
	.param .b64 param1;
	st.param.b64 	[param1], %rd7;
	.param .b32 retval0;
	call.uni (retval0), 
	vprintf, 
	(
	param0, 
	param1
	);
	ld.param.b32 	%r208, [retval0];
	} // callseq 46
	shr.u32 	%r210, %r435, 9;
	and.b32  	%r211, %r210, 1;
	st.local.u32 	[%rd10], %r211;
	{ // callseq 47, 0
	.param .b64 param0;
	st.param.b64 	[param0], %rd16;
	.param .b64 param1;
	st.param.b64 	[param1], %rd7;
	.param .b32 retval0;
	call.uni (retval0), 
	vprintf, 
	(
	param0, 
	param1
	);
	ld.param.b32 	%r212, [retval0];
	} // callseq 47
	shr.u32 	%r214, %r435, 10;
	and.b32  	%r215, %r214, 1;
	st.local.u32 	[%rd10], %r215;
	{ // callseq 48, 0
	.param .b64 param0;
	st.param.b64 	[param0], %rd16;
	.param .b64 param1;
	st.param.b64 	[param1], %rd7;
	.param .b32 retval0;
	call.uni (retval0), 
	vprintf, 
	(
	param0, 
	param1
	);
	ld.param.b32 	%r216, [retval0];
	} // callseq 48
	shr.u32 	%r218, %r435, 11;
	and.b32  	%r219, %r218, 1;
	st.local.u32 	[%rd10], %r219;
	{ // callseq 49, 0
	.param .b64 param0;
	st.param.b64 	[param0], %rd16;
	.param .b64 param1;
	st.param.b64 	[param1], %rd7;
	.param .b32 retval0;
	call.uni (retval0), 
	vprintf, 
	(
	param0, 
	param1
	);
	ld.param.b32 	%r220, [retval0];
	} // callseq 49
	shr.u32 	%r222, %r435, 12;
	and.b32  	%r223, %r222, 1;
	st.local.u32 	[%rd10], %r223;
	{ // callseq 50, 0
	.param .b64 param0;
	st.param.b64 	[param0], %rd16;
	.param .b64 param1;
	st.param.b64 	[param1], %rd7;
	.param .b32 retval0;
	call.uni (retval0), 
	vprintf, 
	(
	param0, 
	param1
	);
	ld.param.b32 	%r224, [retval0];
	} // callseq 50
	shr.u32 	%r226, %r435, 13;
	and.b32  	%r227, %r226, 1;
	st.local.u32 	[%rd10], %r227;
	{ // callseq 51, 0
	.param .b64 param0;
	st.param.b64 	[param0], %rd16;
	.param .b64 param1;
	st.param.b64 	[param1], %rd7;
	.param .b32 retval0;
	call.uni (retval0), 
	vprintf, 
	(
	param0, 
	param1
	);
	ld.param.b32 	%r228, [retval0];
	} // callseq 51
	shr.u32 	%r230, %r435, 14;
	and.b32  	%r231, %r230, 1;
	st.local.u32 	[%rd10], %r231;
	{ // callseq 52, 0
	.param .b64 param0;
	st.param.b64 	[param0], %rd16;
	.param .b64 param1;
	st.param.b64 	[param1], %rd7;
	.param .b32 retval0;
	call.uni (retval0), 
	vprintf, 
	(
	param0, 
	param1
	);
	ld.param.b32 	%r232, [retval0];
	} // callseq 52
	shr.u32 	%r234, %r435, 15;
	and.b32  	%r235, %r234, 1;
	st.local.u32 	[%rd10], %r235;
	{ // callseq 53, 0
	.param .b64 param0;
	st.param.b64 	[param0], %rd16;
	.param .b64 param1;
	st.param.b64 	[param1], %rd7;
	.param .b32 retval0;
	call.uni (retval0), 
	vprintf, 
	(
	param0, 
	param1
	);
	ld.param.b32 	%r236, [retval0];
	} // callseq 53
	shr.u32 	%r238, %r435, 16;
	and.b32  	%r239, %r238, 1;
	st.local.u32 	[%rd10], %r239;
	{ // callseq 54, 0
	.param .b64 param0;
	st.param.b64 	[param0], %rd16;
	.param .b64 param1;
	st.param.b64 	[param1], %rd7;
	.param .b32 retval0;
	call.uni (retval0), 
	vprintf, 
	(
	param0, 
	param1
	);
	ld.param.b32 	%r240, [retval0];
	} // callseq 54
	shr.u32 	%r242, %r435, 17;
	and.b32  	%r243, %r242, 1;
	st.local.u32 	[%rd10], %r243;
	{ // callseq 55, 0
	.param .b64 param0;
	st.param.b64 	[param0], %rd16;
	.param .b64 param1;
	st.param.b64 	[param1], %rd7;
	.param .b32 retval0;
	call.uni (retval0), 
	vprintf, 
	(
	param0, 
	param1
	);
	ld.param.b32 	%r244, [retval0];
	} // callseq 55
	shr.u32 	%r246, %r435, 18;
	and.b32  	%r247, %r246, 1;
	st.local.u32 	[%rd10], %r247;
	{ // callseq 56, 0
	.param .b64 param0;
	st.param.b64 	[param0], %rd16;
	.param .b64 param1;
	st.param.b64 	[param1], %rd7;
	.param .b32 retval0;
	call.uni (retval0), 
	vprintf, 
	(
	param0, 
	param1
	);
	ld.param.b32 	%r248, [retval0];
	} // callseq 56
	shr.u32 	%r250, %r435, 19;
	and.b32  	%r251, %r250, 1;
	st.local.u32 	[%rd10], %r251;
	{ // callseq 57, 0
	.param .b64 param0;
	st.param.b64 	[param0], %rd16;
	.param .b64 param1;
	st.param.b64 	[param1], %rd7;
	.param .b32 retval0;
	call.uni (retval0), 
	vprintf, 
	(
	param0, 
	param1
	);
	ld.param.b32 	%r252, [retval0];
	} // callseq 57
	shr.u32 	%r254, %r435, 20;
	and.b32  	%r255, %r254, 1;
	st.local.u32 	[%rd10], %r255;
	{ // callseq 58, 0
	.param .b64 param0;
	st.param.b64 	[param0], %rd16;
	.param .b64 param1;
	st.param.b64 	[param1], %rd7;
	.param .b32 retval0;
	call.uni (retval0), 
	vprintf, 
	(
	param0, 
	param1
	);
	ld.param.b32 	%r256, [retval0];
	} // callseq 58
	shr.u32 	%r258, %r435, 21;
	and.b32  	%r259, %r258, 1;
	st.local.u32 	[%rd10], %r259;
	{ // callseq 59, 0
	.param .b64 param0;
	st.param.b64 	[param0], %rd16;
	.param .b64 param1;
	st.param.b64 	[param1], %rd7;
	.param .b32 retval0;
	call.uni (retval0), 
	vprintf, 
	(
	param0, 
	param1
	);
	ld.param.b32 	%r260, [retval0];
	} // callseq 59
	shr.u32 	%r262, %r435, 22;
	and.b32  	%r263, %r262, 1;
	st.local.u32 	[%rd10], %r263;
	{ // callseq 60, 0
	.param .b64 param0;
	st.param.b64 	[param0], %rd16;
	.param .b64 param1;
	st.param.b64 	[param1], %rd7;
	.param .b32 retval0;
	call.uni (retval0), 
	vprintf, 
	(
	param0, 
	param1
	);
	ld.param.b32 	%r264, [retval0];
	} // callseq 60
	shr.u32 	%r266, %r435, 23;
	and.b32  	%r267, %r266, 1;
	st.local.u32 	[%rd10], %r267;
	{ // callseq 61, 0
	.param .b64 param0;
	st.param.b64 	[param0], %rd16;
	.param .b64 param1;
	st.param.b64 	[param1], %rd7;
	.param .b32 retval0;
	call.uni (retval0), 
	vprintf, 
	(
	param0, 
	param1
	);
	ld.param.b32 	%r268, [retval0];
	} // callseq 61
	shr.u32 	%r270, %r435, 24;
	and.b32  	%r271, %r270, 1;
	st.local.u32 	[%rd10], %r271;
	{ // callseq 62, 0
	.param .b64 param0;
	st.param.b64 	[param0], %rd16;
	.param .b64 param1;
	st.param.b64 	[param1], %rd7;
	.param .b32 retval0;
	call.uni (retval0), 
	vprintf, 
	(
	param0, 
	param1
	);
	ld.param.b32 	%r272, [retval0];
	} // callseq 62
	shr.u32 	%r274, %r435, 25;
	and.b32  	%r275, %r274, 1;
	st.local.u32 	[%rd10], %r275;
	{ // callseq 63, 0
	.param .b64 param0;
	st.param.b64 	[param0], %rd16;
	.param .b64 param1;
	st.param.b64 	[param1], %rd7;
	.param .b32 retval0;
	call.uni (retval0), 
	vprintf, 
	(
	param0, 
	param1
	);
	ld.param.b32 	%r276, [retval0];
	} // callseq 63
	shr.u32 	%r278, %r435, 26;
	and.b32  	%r279, %r278, 1;
	st.local.u32 	[%rd10], %r279;
	{ // callseq 64, 0
	.param .b64 param0;
	st.param.b64 	[param0], %rd16;
	.param .b64 param1;
	st.param.b64 	[param1], %rd7;
	.param .b32 retval0;
	call.uni (retval0), 
	vprintf, 
	(
	param0, 
	param1
	);
	ld.param.b32 	%r280, [retval0];
	} // callseq 64
	shr.u32 	%r282, %r435, 27;
	and.b32  	%r283, %r282, 1;
	st.local.u32 	[%rd10], %r283;
	{ // callseq 65, 0
	.param .b64 param0;
	st.param.b64 	[param0], %rd16;
	.param .b64 param1;
	st.param.b64 	[param1], %rd7;
	.param .b32 retval0;
	call.uni (retval0), 
	vprintf, 
	(
	param0, 
	param1
	);
	ld.param.b32 	%r284, [retval0];
	} // callseq 65
	shr.u32 	%r286, %r435, 28;
	and.b32  	%r287, %r286, 1;
	st.local.u32 	[%rd10], %r287;
	{ // callseq 66, 0
	.param .b64 param0;
	st.param.b64 	[param0], %rd16;
	.param .b64 param1;
	st.param.b64 	[param1], %rd7;
	.param .b32 retval0;
	call.uni (retval0), 
	vprintf, 
	(
	param0, 
	param1
	);
	ld.param.b32 	%r288, [retval0];
	} // callseq 66
	shr.u32 	%r290, %r435, 29;
	and.b32  	%r291, %r290, 1;
	st.local.u32 	[%rd10], %r291;
	{ // callseq 67, 0
	.param .b64 param0;
	st.param.b64 	[param0], %rd16;
	.param .b64 param1;
	st.param.b64 	[param1], %rd7;
	.param .b32 retval0;
	call.uni (retval0), 
	vprintf, 
	(
	param0, 
	param1
	);
	ld.param.b32 	%r292, [retval0];
	} // callseq 67
	shr.u32 	%r294, %r435, 30;
	and.b32  	%r295, %r294, 1;
	st.local.u32 	[%rd10], %r295;
	{ // callseq 68, 0
	.param .b64 param0;
	st.param.b64 	[param0], %rd16;
	.param .b64 param1;
	st.param.b64 	[param1], %rd7;
	.param .b32 retval0;
	call.uni (retval0), 
	vprintf, 
	(
	param0, 
	param1
	);
	ld.param.b32 	%r296, [retval0];
	} // callseq 68
	shr.u32 	%r298, %r435, 31;
	st.local.u32 	[%rd10], %r298;
	{ // callseq 69, 0
	.param .b64 param0;
	st.param.b64 	[param0], %rd16;
	.param .b64 param1;
	st.param.b64 	[param1], %rd7;
	.param .b32 retval0;
	call.uni (retval0), 
	vprintf, 
	(
	param0, 
	param1
	);
	ld.param.b32 	%r299, [retval0];
	} // callseq 69
	mov.u64 	%rd19, $str$8;
	cvta.global.u64 	%rd20, %rd19;
	{ // callseq 70, 0
	.param .b64 param0;
	st.param.b64 	[param0], %rd20;
	.param .b64 param1;
	st.param.b64 	[param1], 0;
	.param .b32 retval0;
	call.uni (retval0), 
	vprintf, 
	(
	param0, 
	param1
	);
	ld.param.b32 	%r301, [retval0];
	} // callseq 70
	and.b32  	%r303, %r3, 1;
	st.local.u32 	[%rd8], %r303;
	{ // callseq 71, 0
	.param .b64 param0;
	st.param.b64 	[param0], %rd16;
	.param .b64 param1;
	st.param.b64 	[param1], %rd7;
	.param .b32 retval0;
	call.uni (retval0), 
	vprintf, 
	(
	param0, 
	param1
	);
	ld.param.b32 	%r304, [retval0];
	} // callseq 71
	shr.u32 	%r306, %r3, 1;
	and.b32  	%r307, %r306, 1;
	st.local.u32 	[%rd8], %r307;
	{ // callseq 72, 0
	.param .b64 param0;
	st.param.b64 	[param0], %rd16;
	.param .b64 param1;
	st.param.b64 	[param1], %rd7;
	.param .b32 retval0;
	call.uni (retval0), 
	vprintf, 
	(
	param0, 
	param1
	);
	ld.param.b32 	%r308, [retval0];
	} // callseq 72
	shr.u32 	%r310, %r3, 2;
	and.b32  	%r311, %r310, 1;
	st.local.u32 	[%rd8], %r311;
	{ // callseq 73, 0
	.param .b64 param0;
	st.param.b64 	[param0], %rd16;
	.param .b64 param1;
	st.param.b64 	[param1], %rd7;
	.param .b32 retval0;
	call.uni (retval0), 
	vprintf, 
	(
	param0, 
	param1
	);
	ld.param.b32 	%r312, [retval0];
	} // callseq 73
	shr.u32 	%r314, %r3, 3;
	and.b32  	%r315, %r314, 1;
	st.local.u32 	[%rd8], %r315;
	{ // callseq 74, 0
	.param .b64 param0;
	st.param.b64 	[param0], %rd16;
	.param .b64 param1;
	st.param.b64 	[param1], %rd7;
	.param .b32 retval0;
	call.uni (retval0), 
	vprintf, 
	(
	param0, 
	param1
	);
	ld.param.b32 	%r316, [retval0];
	} // callseq 74
	shr.u32 	%r318, %r3, 4;
	and.b32  	%r319, %r318, 1;
	st.local.u32 	[%rd8], %r319;
	{ // callseq 75, 0
	.param .b64 param0;
	st.param.b64 	[param0], %rd16;
	.param .b64 param1;
	st.param.b64 	[param1], %rd7;
	.param .b32 retval0;
	call.uni (retval0), 
	vprintf, 
	(
	param0, 
	param1
	);
	ld.param.b32 	%r320, [retval0];
	} // callseq 75
	shr.u32 	%r322, %r3, 5;
	and.b32  	%r323, %r322, 1;
	st.local.u32 	[%rd8], %r323;
	{ // callseq 76, 0
	.param .b64 param0;
	st.param.b64 	[param0], %rd16;
	.param .b64 param1;
	st.param.b64 	[param1], %rd7;
	.param .b32 retval0;
	call.uni (retval0), 
	vprintf, 
	(
	param0, 
	param1
	);
	ld.param.b32 	%r324, [retval0];
	} // callseq 76
	shr.u32 	%r326, %r3, 6;
	and.b32  	%r327, %r326, 1;
	st.local.u32 	[%rd8], %r327;
	{ // callseq 77, 0
	.param .b64 param0;
	st.param.b64 	[param0], %rd16;
	.param .b64 param1;
	st.param.b64 	[param1], %rd7;
	.param .b32 retval0;
	call.uni (retval0), 
	vprintf, 
	(
	param0, 
	param1
	);
	ld.param.b32 	%r328, [retval0];
	} // callseq 77
	shr.u32 	%r330, %r3, 7;
	and.b32  	%r331, %r330, 1;
	st.local.u32 	[%rd8], %r331;
	{ // callseq 78, 0
	.param .b64 param0;
	st.param.b64 	[param0], %rd16;
	.param .b64 param1;
	st.param.b64 	[param1], %rd7;
	.param .b32 retval0;
	call.uni (retval0), 
	vprintf, 
	(
	param0, 
	param1
	);
	ld.param.b32 	%r332, [retval0];
	} // callseq 78
	shr.u32 	%r334, %r3, 8;
	and.b32  	%r335, %r334, 1;
	st.local.u32 	[%rd8], %r335;
	{ // callseq 79, 0
	.param .b64 param0;
	st.param.b64 	[param0], %rd16;
	.param .b64 param1;
	st.param.b64 	[param1], %rd7;
	.param .b32 retval0;
	call.uni (retval0), 
	vprintf, 
	(
	param0, 
	param1
	);
	ld.param.b32 	%r336, [retval0];
	} // callseq 79
	shr.u32 	%r338, %r3, 9;
	and.b32  	%r339, %r338, 1;
	st.local.u32 	[%rd8], %r339;
	{ // callseq 80, 0
	.param .b64 param0;
	st.param.b64 	[param0], %rd16;
	.param .b64 param1;
	st.param.b64 	[param1], %rd7;
	.param .b32 retval0;
	call.uni (retval0), 
	vprintf, 
	(
	param0, 
	param1
	);
	ld.param.b32 	%r340, [retval0];
	} // callseq 80
	shr.u32 	%r342, %r3, 10;
	and.b32  	%r343, %r342, 1;
	st.local.u32 	[%rd8], %r343;
	{ // callseq 81, 0
	.param .b64 param0;
	st.param.b64 	[param0], %rd16;
	.param .b64 param1;
	st.param.b64 	[param1], %rd7;
	.param .b32 retval0;
	call.uni (retval0), 
	vprintf, 
	(
	param0, 
	param1
	);
	ld.param.b32 	%r344, [retval0];
	} // callseq 81
	shr.u32 	%r346, %r3, 11;
	and.b32  	%r347, %r346, 1;
	st.local.u32 	[%rd8], %r347;
	{ // callseq 82, 0
	.param .b64 param0;
	st.param.b64 	[param0], %rd16;
	.param .b64 param1;
	st.param.b64 	[param1], %rd7;
	.param .b32 retval0;
	call.uni (retval0), 
	vprintf, 
	(
	param0, 
	param1
	);
	ld.param.b32 	%r348, [retval0];
	} // callseq 82
	shr.u32 	%r350, %r3, 12;
	and.b32  	%r351, %r350, 1;
	st.local.u32 	[%rd8], %r351;
	{ // callseq 83, 0
	.param .b64 param0;
	st.param.b64 	[param0], %rd16;
	.param .b64 param1;
	st.param.b64 	[param1], %rd7;
	.param .b32 retval0;
	call.uni (retval0), 
	vprintf, 
	(
	param0, 
	param1
	);
	ld.param.b32 	%r352, [retval0];
	} // callseq 83
	shr.u32 	%r354, %r3, 13;
	and.b32  	%r355, %r354, 1;
	st.local.u32 	[%rd8], %r355;
	{ // callseq 84, 0
	.param .b64 param0;
	st.param.b64 	[param0], %rd16;
	.param .b64 param1;
	st.param.b64 	[param1], %rd7;
	.param .b32 retval0;
	call.uni (retval0), 
	vprintf, 
	(
	param0, 
	param1
	);
	ld.param.b32 	%r356, [retval0];
	} // callseq 84
	shr.u32 	%r358, %r3, 14;
	and.b32  	%r359, %r358, 1;
	st.local.u32 	[%rd8], %r359;
	{ // callseq 85, 0
	.param .b64 param0;
	st.param.b64 	[param0], %rd16;
	.param .b64 param1;
	st.param.b64 	[param1], %rd7;
	.param .b32 retval0;
	call.uni (retval0), 
	vprintf, 
	(
	param0, 
	param1
	);
	ld.param.b32 	%r360, [retval0];
	} // callseq 85
	shr.u32 	%r362, %r3, 15;
	and.b32  	%r363, %r362, 1;
	st.local.u32 	[%rd8], %r363;
	{ // callseq 86, 0
	.param .b64 param0;
	st.param.b64 	[param0], %rd16;
	.param .b64 param1;
	st.param.b64 	[param1], %rd7;
	.param .b32 retval0;
	call.uni (retval0), 
	vprintf, 
	(
	param0, 
	param1
	);
	ld.param.b32 	%r364, [retval0];
	} // callseq 86
	shr.u32 	%r366, %r3, 16;
	and.b32  	%r367, %r366, 1;
	st.local.u32 	[%rd8], %r367;
	{ // callseq 87, 0
	.param .b64 param0;
	st.param.b64 	[param0], %rd16;
	.param .b64 param1;
	st.param.b64 	[param1], %rd7;
	.param .b32 retval0;
	call.uni (retval0), 
	vprintf, 
	(
	param0, 
	param1
	);
	ld.param.b32 	%r368, [retval0];
	} // callseq 87
	shr.u32 	%r370, %r3, 17;
	and.b32  	%r371, %r370, 1;
	st.local.u32 	[%rd8], %r371;
	{ // callseq 88, 0
	.param .b64 param0;
	st.param.b64 	[param0], %rd16;
	.param .b64 param1;
	st.param.b64 	[param1], %rd7;
	.param .b32 retval0;
	call.uni (retval0), 
	vprintf, 
	(
	param0, 
	param1
	);
	ld.param.b32 	%r372, [retval0];
	} // callseq 88
	shr.u32 	%r374, %r3, 18;
	and.b32  	%r375, %r374, 1;
	st.local.u32 	[%rd8], %r375;
	{ // callseq 89, 0
	.param .b64 param0;
	st.param.b64 	[param0], %rd16;
	.param .b64 param1;
	st.param.b64 	[param1], %rd7;
	.param .b32 retval0;
	call.uni (retval0), 
	vprintf, 
	(
	param0, 
	param1
	);
	ld.param.b32 	%r376, [retval0];
	} // callseq 89
	shr.u32 	%r378, %r3, 19;
	and.b32  	%r379, %r378, 1;
	st.local.u32 	[%rd8], %r379;
	{ // callseq 90, 0
	.param .b64 param0;
	st.param.b64 	[param0], %rd16;
	.param .b64 param1;
	st.param.b64 	[param1], %rd7;
	.param .b32 retval0;
	call.uni (retval0), 
	vprintf, 
	(
	param0, 
	param1
	);
	ld.param.b32 	%r380, [retval0];
	} // callseq 90
	shr.u32 	%r382, %r3, 20;
	and.b32  	%r383, %r382, 1;
	st.local.u32 	[%rd8], %r383;
	{ // callseq 91, 0
	.param .b64 param0;
	st.param.b64 	[param0], %rd16;
	.param .b64 param1;
	st.param.b64 	[param1], %rd7;
	.param .b32 retval0;
	call.uni (retval0), 
	vprintf, 
	(
	param0, 
	param1
	);
	ld.param.b32 	%r384, [retval0];
	} // callseq 91
	shr.u32 	%r386, %r3, 21;
	and.b32  	%r387, %r386, 1;
	st.local.u32 	[%rd8], %r387;
	{ // callseq 92, 0
	.param .b64 param0;
	st.param.b64 	[param0], %rd16;
	.param .b64 param1;
	st.param.b64 	[param1], %rd7;
	.param .b32 retval0;
	call.uni (retval0), 
	vprintf, 
	(
	param0, 
	param1
	);
	ld.param.b32 	%r388, [retval0];
	} // callseq 92
	shr.u32 	%r390, %r3, 22;
	and.b32  	%r391, %r390, 1;
	st.local.u32 	[%rd8], %r391;
	{ // callseq 93, 0
	.param .b64 param0;
	st.param.b64 	[param0], %rd16;
	.param .b64 param1;
	st.param.b64 	[param1], %rd7;
	.param .b32 retval0;
	call.uni (retval0), 
	vprintf, 
	(
	param0, 
	param1
	);
	ld.param.b32 	%r392, [retval0];
	} // callseq 93
	shr.u32 	%r394, %r3, 23;
	and.b32  	%r395, %r394, 1;
	st.local.u32 	[%rd8], %r395;
	{ // callseq 94, 0
	.param .b64 param0;
	st.param.b64 	[param0], %rd16;
	.param .b64 param1;
	st.param.b64 	[param1], %rd7;
	.param .b32 retval0;
	call.uni (retval0), 
	vprintf, 
	(
	param0, 
	param1
	);
	ld.param.b32 	%r396, [retval0];
	} // callseq 94
	shr.u32 	%r398, %r3, 24;
	and.b32  	%r399, %r398, 1;
	st.local.u32 	[%rd8], %r399;
	{ // callseq 95, 0
	.param .b64 param0;
	st.param.b64 	[param0], %rd16;
	.param .b64 param1;
	st.param.b64 	[param1], %rd7;
	.param .b32 retval0;
	call.uni (retval0), 
	vprintf, 
	(
	param0, 
	param1
	);
	ld.param.b32 	%r400, [retval0];
	} // callseq 95
	shr.u32 	%r402, %r3, 25;
	and.b32  	%r403, %r402, 1;
	st.local.u32 	[%rd8], %r403;
	{ // callseq 96, 0
	.param .b64 param0;
	st.param.b64 	[param0], %rd16;
	.param .b64 param1;
	st.param.b64 	[param1], %rd7;
	.param .b32 retval0;
	call.uni (retval0), 
	vprintf, 
	(
	param0, 
	param1
	);
	ld.param.b32 	%r404, [retval0];
	} // callseq 96
	shr.u32 	%r406, %r3, 26;
	and.b32  	%r407, %r406, 1;
	st.local.u32 	[%rd8], %r407;
	{ // callseq 97, 0
	.param .b64 param0;
	st.param.b64 	[param0], %rd16;
	.param .b64 param1;
	st.param.b64 	[param1], %rd7;
	.param .b32 retval0;
	call.uni (retval0), 
	vprintf, 
	(
	param0, 
	param1
	);
	ld.param.b32 	%r408, [retval0];
	} // callseq 97
	shr.u32 	%r410, %r3, 27;
	and.b32  	%r411, %r410, 1;
	st.local.u32 	[%rd8], %r411;
	{ // callseq 98, 0
	.param .b64 param0;
	st.param.b64 	[param0], %rd16;
	.param .b64 param1;
	st.param.b64 	[param1], %rd7;
	.param .b32 retval0;
	call.uni (retval0), 
	vprintf, 
	(
	param0, 
	param1
	);
	ld.param.b32 	%r412, [retval0];
	} // callseq 98
	shr.u32 	%r414, %r3, 28;
	and.b32  	%r415, %r414, 1;
	st.local.u32 	[%rd8], %r415;
	{ // callseq 99, 0
	.param .b64 param0;
	st.param.b64 	[param0], %rd16;
	.param .b64 param1;
	st.param.b64 	[param1], %rd7;
	.param .b32 retval0;
	call.uni (retval0), 
	vprintf, 
	(
	param0, 
	param1
	);
	ld.param.b32 	%r416, [retval0];
	} // callseq 99
	shr.u32 	%r418, %r3, 29;
	and.b32  	%r419, %r418, 1;
	st.local.u32 	[%rd8], %r419;
	{ // callseq 100, 0
	.param .b64 param0;
	st.param.b64 	[param0], %rd16;
	.param .b64 param1;
	st.param.b64 	[param1], %rd7;
	.param .b32 retval0;
	call.uni (retval0), 
	vprintf, 
	(
	param0, 
	param1
	);
	ld.param.b32 	%r420, [retval0];
	} // callseq 100
	shr.u32 	%r422, %r3, 30;
	and.b32  	%r423, %r422, 1;
	st.local.u32 	[%rd8], %r423;
	{ // callseq 101, 0
	.param .b64 param0;
	st.param.b64 	[param0], %rd16;
	.param .b64 param1;
	st.param.b64 	[param1], %rd7;
	.param .b32 retval0;
	call.uni (retval0), 
	vprintf, 
	(
	param0, 
	param1
	);
	ld.param.b32 	%r424, [retval0];
	} // callseq 101
	shr.u32 	%r426, %r3, 31;
	st.local.u32 	[%rd8], %r426;
	{ // callseq 102, 0
	.param .b64 param0;
	st.param.b64 	[param0], %rd16;
	.param .b64 param1;
	st.param.b64 	[param1], %rd7;
	.param .b32 retval0;
	call.uni (retval0), 
	vprintf, 
	(
	param0, 
	param1
	);
	ld.param.b32 	%r427, [retval0];
	} // callseq 102
	mov.u64 	%rd21, $str$9;
	cvta.global.u64 	%rd22, %rd21;
	{ // callseq 103, 0
	.param .b64 param0;
	st.param.b64 	[param0], %rd22;
	.param .b64 param1;
	st.param.b64 	[param1], 0;
	.param .b32 retval0;
	call.uni (retval0), 
	vprintf, 
	(
	param0, 
	param1
	);
	ld.param.b32 	%r429, [retval0];
	} // callseq 103
$L__BB3_5:
	ret;

}
	// .globl	_Z14pdep_64_kernelmmm
.visible .entry _Z14pdep_64_kernelmmm(
	.param .u64 _Z14pdep_64_kernelmmm_param_0,
	.param .u64 _Z14pdep_64_kernelmmm_param_1,
	.param .u64 _Z14pdep_64_kernelmmm_param_2
)
{
	.local .align 8 .b8 	__local_depot4[24];
	.reg .b64 	%SP;
	.reg .b64 	%SPL;
	.reg .pred 	%p<26>;
	.reg .b32 	%r<305>;
	.reg .b64 	%rd<105>;

	mov.u64 	%SPL, __local_depot4;
	cvta.local.u64 	%SP, %SPL;
	ld.param.u64 	%rd13, [_Z14pdep_64_kernelmmm_param_0];
	ld.param.u64 	%rd12, [_Z14pdep_64_kernelmmm_param_2];
	mov.u32 	%r8, %tid.x;
	mov.u32 	%r9, %ntid.x;
	mov.u32 	%r10, %ctaid.x;
	mad.lo.s32 	%r1, %r9, %r10, %r8;
	cvt.u64.u32 	%rd14, %r1;
	setp.le.u64 	%p1, %rd13, %rd14;
	@%p1 bra 	$L__BB4_9;
	ld.param.u64 	%rd100, [_Z14pdep_64_kernelmmm_param_1];
	shl.b32 	%r31, %r1, 1;
	shr.u64 	%rd25, %rd12, %r31;
	cvt.u32.u64 	%r32, %rd25;
	and.b32  	%r33, %r32, 3;
	popc.b32 	%r34, %r33;
	shfl.sync.up.b32	%r35|%p2, %r34, 1, 0, -1;
	setp.gt.s32 	%p3, %r1, 0;
	selp.b32 	%r36, %r35, 0, %p3;
	add.s32 	%r37, %r36, %r34;
	shfl.sync.up.b32	%r38|%p4, %r37, 2, 0, -1;
	setp.lt.s32 	%p5, %r1, 2;
	selp.b32 	%r39, 0, %r38, %p5;
	add.s32 	%r40, %r39, %r37;
	shfl.sync.up.b32	%r41|%p6, %r40, 4, 0, -1;
	setp.lt.s32 	%p7, %r1, 4;
	selp.b32 	%r42, 0, %r41, %p7;
	add.s32 	%r43, %r42, %r40;
	shfl.sync.up.b32	%r44|%p8, %r43, 8, 0, -1;
	setp.lt.s32 	%p9, %r1, 8;
	selp.b32 	%r45, 0, %r44, %p9;
	add.s32 	%r46, %r45, %r43;
	shfl.sync.up.b32	%r47|%p10, %r46, 16, 0, -1;
	setp.lt.s32 	%p11, %r1, 16;
	selp.b32 	%r48, 0, %r47, %p11;
	add.s32 	%r49, %r48, %r46;
	sub.s32 	%r50, %r49, %r34;
	shr.u64 	%rd26, %rd100, %r31;
	and.b64  	%rd27, %rd25, %rd26;
	and.b64  	%rd28, %rd27, 3;
	shl.b64 	%rd15, %rd28, %r50;
	// begin inline asm
	mov.b64 {%r11,%r12}, %rd15;
	// end inline asm
	shfl.sync.down.b32	%r14|%p12, %r12, 16, 31, -1;
	shfl.sync.down.b32	%r13|%p13, %r11, 16, 31, -1;
	// begin inline asm
	mov.b64 %rd16, {%r13,%r14};
	// end inline asm
	add.s64 	%rd17, %rd16, %rd15;
	// begin inline asm
	mov.b64 {%r15,%r16}, %rd17;
	// end inline asm
	shfl.sync.down.b32	%r18|%p14, %r16, 8, 31, -1;
	shfl.sync.down.b32	%r17|%p15, %r15, 8, 31, -1;
	// begin inline asm
	mov.b64 %rd18, {%r17,%r18};
	// end inline asm
	add.s64 	%rd19, %rd18, %rd17;
	// begin inline asm
	mov.b64 {%r19,%r20}, %rd19;
	// end inline asm
	shfl.sync.down.b32	%r22|%p16, %r20, 4, 31, -1;
	shfl.sync.down.b32	%r21|%p17, %r19, 4, 31, -1;
	// begin inline asm
	mov.b64 %rd20, {%r21,%r22};
	// end inline asm
	add.s64 	%rd21, %rd20, %rd19;
	// begin inline asm
	mov.b64 {%r23,%r24}, %rd21;
	// end inline asm
	shfl.sync.down.b32	%r26|%p18, %r24, 2, 31, -1;
	shfl.sync.down.b32	%r25|%p19, %r23, 2, 31, -1;
	// begin inline asm
	mov.b64 %rd22, {%r25,%r26};
	// end inline asm
	add.s64 	%rd23, %rd22, %rd21;
	// begin inline asm
	mov.b64 {%r27,%r28}, %rd23;
	// end inline asm
	shfl.sync.down.b32	%r30|%p20, %r28, 1, 31, -1;
	shfl.sync.down.b32	%r29|%p21, %r27, 1, 31, -1;
	// begin inline asm
	mov.b64 %rd24, {%r29,%r30};
	// end inline asm
	add.s64 	%rd1, %rd24, %rd23;
	setp.ne.s32 	%p22, %r1, 0;
	@%p22 bra 	$L__BB4_9;
	mov.u64 	%rd30, $str$10;
	cvta.global.u64 	%rd31, %rd30;
	{ // callseq 104, 0
	.param .b64 param0;
	st.param.b64 	[param0], %rd31;
	.param .b64 param1;
	st.param.b64 	[param1], 0;
	.param .b32 retval0;
	call.uni (retval0), 
	vprintf, 
	(
	param0, 
	param1
	);
	ld.param.b32 	%r52, [retval0];
	} // callseq 104
	mov.b32 	%r302, 0;
	mov.b64 	%rd102, 15;
$L__BB4_3:
	ld.param.u64 	%rd101, [_Z14pdep_64_kernelmmm_param_1];
	cvt.u32.u64 	%r54, %rd102;
	add.s32 	%r55, %r54, -15;
	shr.u64 	%rd32, %rd101, %r55;
	cvt.u32.u64 	%r56, %rd32;
	and.b32  	%r57, %r56, 1;
	add.u64 	%rd33, %SP, 16;
	add.u64 	%rd34, %SPL, 16;
	st.local.u32 	[%rd34], %r57;
	mov.u64 	%rd35, $str$3;
	cvta.global.u64 	%rd36, %rd35;
	{ // callseq 105, 0
	.param .b64 param0;
	st.param.b64 	[param0], %rd36;
	.param .b64 param1;
	st.param.b64 	[param1], %rd33;
	.param .b32 retval0;
	call.uni (retval0), 
	vprintf, 
	(
	param0, 
	param1
	);
	ld.param.b32 	%r58, [retval0];
	} // callseq 105
	add.s32 	%r60, %r54, -14;
	shr.u64 	%rd37, %rd101, %r60;
	cvt.u32.u64 	%r61, %rd37;
	and.b32  	%r62, %r61, 1;
	st.local.u32 	[%rd34], %r62;
	{ // callseq 106, 0
	.param .b64 param0;
	st.param.b64 	[param0], %rd36;
	.param .b64 param1;
	st.param.b64 	[param1], %rd33;
	.param .b32 retval0;
	call.uni (retval0), 
	vprintf, 
	(
	param0, 
	param1
	);
	ld.param.b32 	%r63, [retval0];
	} // callseq 106
	add.s32 	%r65, %r54, -13;
	shr.u64 	%rd38, %rd101, %r65;
	cvt.u32.u64 	%r66, %rd38;
	and.b32  	%r67, %r66, 1;
	st.local.u32 	[%rd34], %r67;
	{ // callseq 107, 0
	.param .b64 param0;
	st.param.b64 	[param0], %rd36;
	.param .b64 param1;
	st.param.b64 	[param1], %rd33;
	.param .b32 retval0;
	call.uni (retval0), 
	vprintf, 
	(
	param0, 
	param1
	);
	ld.param.b32 	%r68, [retval0];
	} // callseq 107
	add.s32 	%r70, %r54, -12;
	shr.u64 	%rd39, %rd101, %r70;
	cvt.u32.u64 	%r71, %rd39;
	and.b32  	%r72, %r71, 1;
	st.local.u32 	[%rd34], %r72;
	{ // callseq 108, 0
	.param .b64 param0;
	st.param.b64 	[param0], %rd36;
	.param .b64 param1;
	st.param.b64 	[param1], %rd33;
	.param .b32 retval0;
	call.uni (retval0), 
	vprintf, 
	(
	param0, 
	param1
	);
	ld.param.b32 	%r73, [retval0];
	} // callseq 108
	add.s32 	%r75, %r54, -11;
	shr.u64 	%rd40, %rd101, %r75;
	cvt.u32.u64 	%r76, %rd40;
	and.b32  	%r77, %r76, 1;
	st.local.u32 	[%rd34], %r77;
	{ // callseq 109, 0
	.param .b64 param0;
	st.param.b64 	[param0], %rd36;
	.param .b64 param1;
	st.param.b64 	[param1], %rd33;
	.param .b32 retval0;
	call.uni (retval0), 
	vprintf, 
	(
	param0, 
	param1
	);
	ld.param.b32 	%r78, [retval0];
	} // callseq 109
	add.s32 	%r80, %r54, -10;
	shr.u64 	%rd41, %rd101, %r80;
	cvt.u32.u64 	%r81, %rd41;
	and.b32  	%r82, %r81, 1;
	st.local.u32 	[%rd34], %r82;
	{ // callseq 110, 0
	.param .b64 param0;
	st.param.b64 	[param0], %rd36;
	.param .b64 param1;
	st.param.b64 	[param1], %rd33;
	.param .b32 retval0;
	call.uni (retval0), 
	vprintf, 
	(
	param0, 
	param1
	);
	ld.param.b32 	%r83, [retval0];
	} // callseq 110
	add.s32 	%r85, %r54, -9;
	shr.u64 	%rd42, %rd101, %r85;
	cvt.u32.u64 	%r86, %rd42;
	and.b32  	%r87, %r86, 1;
	st.local.u32 	[%rd34], %r87;
	{ // callseq 111, 0
	.param .b64 param0;
	st.param.b64 	[param0], %rd36;
	.param .b64 param1;
	st.param.b64 	[param1], %rd33;
	.param .b32 retval0;
	call.uni (retval0), 
	vprintf, 
	(
	param0, 
	param1
	);
	ld.param.b32 	%r88, [retval0];
	} // callseq 111
	add.s32 	%r90, %r54, -8;
	shr.u64 	%rd43, %rd101, %r90;
	cvt.u32.u64 	%r91, %rd43;
	and.b32  	%r92, %r91, 1;
	st.local.u32 	[%rd34], %r92;
	{ // callseq 112, 0
	.param .b64 param0;
	st.param.b64 	[param0], %rd36;
	.param .b64 param1;
	st.param.b64 	[param1], %rd33;
	.param .b32 retval0;
	call.uni (retval0), 
	vprintf, 
	(
	param0, 
	param1
	);
	ld.param.b32 	%r93, [retval0];
	} // callseq 112
	add.s32 	%r95, %r54, -7;
	shr.u64 	%rd44, %rd101, %r95;
	cvt.u32.u64 	%r96, %rd44;
	and.b32  	%r97, %r96, 1;
	st.local.u32 	[%rd34], %r97;
	{ // callseq 113, 0
	.param .b64 param0;
	st.param.b64 	[param0], %rd36;
	.param .b64 param1;
	st.param.b64 	[param1], %rd33;
	.param .b32 retval0;
	call.uni (retval0), 
	vprintf, 
	(
	param0, 
	param1
	);
	ld.param.b32 	%r98, [retval0];
	} // callseq 113
	add.s32 	%r100, %r54, -6;
	shr.u64 	%rd45, %rd101, %r100;
	cvt.u32.u64 	%r101, %rd45;
	and.b32  	%r102, %r101, 1;
	st.local.u32 	[%rd34], %r102;
	{ // callseq 114, 0
	.param .b64 param0;
	st.param.b64 	[param0], %rd36;
	.param .b64 param1;
	st.param.b64 	[param1], %rd33;
	.param .b32 retval0;
	call.uni (retval0), 
	vprintf, 
	(
	param0, 
	param1
	);
	ld.param.b32 	%r103, [retval0];
	} // callseq 114
	add.s32 	%r105, %r54, -5;
	shr.u64 	%rd46, %rd101, %r105;
	cvt.u32.u64 	%r106, %rd46;
	and.b32  	%r107, %r106, 1;
	st.local.u32 	[%rd34], %r107;
	{ // callseq 115, 0
	.param .b64 param0;
	st.param.b64 	[param0], %rd36;
	.param .b64 param1;
	st.param.b64 	[param1], %rd33;
	.param .b32 retval0;
	call.uni (retval0), 
	vprintf, 
	(
	param0, 
	param1
	);
	ld.param.b32 	%r108, [retval0];
	} // callseq 115
	add.s32 	%r110, %r54, -4;
	shr.u64 	%rd47, %rd101, %r110;
	cvt.u32.u64 	%r111, %rd47;
	and.b32  	%r112, %r111, 1;
	st.local.u32 	[%rd34], %r112;
	{ // callseq 116, 0
	.param .b64 param0;
	st.param.b64 	[param0], %rd36;
	.param .b64 param1;
	st.param.b64 	[param1], %rd33;
	.param .b32 retval0;
	call.uni (retval0), 
	vprintf, 
	(
	param0, 
	param1
	);
	ld.param.b32 	%r113, [retval0];
	} // callseq 116
	add.s32 	%r115, %r54, -3;
	shr.u64 	%rd48, %rd101, %r115;
	cvt.u32.u64 	%r116, %rd48;
	and.b32  	%r117, %r116, 1;
	st.local.u32 	[%rd34], %r117;
	{ // callseq 117, 0
	.param .b64 param0;
	st.param.b64 	[param0], %rd36;
	.param .b64 param1;
	st.param.b64 	[param1], %rd33;
	.param .b32 retval0;
	call.uni (retval0), 
	vprintf, 
	(
	param0, 
	param1
	);
	ld.param.b32 	%r118, [retval0];
	} // callseq 117
	add.s32 	%r120, %r54, -2;
	shr.u64 	%rd49, %rd101, %r120;
	cvt.u32.u64 	%r121, %rd49;
	and.b32  	%r122, %r121, 1;
	st.local.u32 	[%rd34], %r122;
	{ // callseq 118, 0
	.param .b64 param0;
	st.param.b64 	[param0], %rd36;
	.param .b64 param1;
	st.param.b64 	[param1], %rd33;
	.param .b32 retval0;
	call.uni (retval0), 
	vprintf, 
	(
	param0, 
	param1
	);
	ld.param.b32 	%r123, [retval0];
	} // callseq 118
	add.s32 	%r125, %r54, -1;
	shr.u64 	%rd50, %rd101, %r125;
	cvt.u32.u64 	%r126, %rd50;
	and.b32  	%r127, %r126, 1;
	st.local.u32 	[%rd34], %r127;
	{ // callseq 119, 0
	.param .b64 param0;
	st.param.b64 	[param0], %rd36;
	.param .b64 param1;
	st.param.b64 	[param1], %rd33;
	.param .b32 retval0;
	call.uni (retval0), 
	vprintf, 
	(
	param0, 
	param1
	);
	ld.param.b32 	%r128, [retval0];
	} // callseq 119
	shr.u64 	%rd51, %rd101, %r54;
	cvt.u32.u64 	%r130, %rd51;
	and.b32  	%r131, %r130, 1;
	st.local.u32 	[%rd34], %r131;
	{ // callseq 120, 0
	.param .b64 param0;
	st.param.b64 	[param0], %rd36;
	.param .b64 param1;
	st.param.b64 	[param1], %rd33;
	.param .b32 retval0;
	call.uni (retval0), 
	vprintf, 
	(
	param0, 
	param1
	);
	ld.param.b32 	%r132, [retval0];
	} // callseq 120
	add.s32 	%r302, %r302, 16;
	add.s64 	%rd102, %rd102, 16;
	setp.ne.s32 	%p23, %r302, 64;
	@%p23 bra 	$L__BB4_3;
	add.u64 	%rd4, %SPL, 8;
	mov.u64 	%rd54, $str$11;
	cvta.global.u64 	%rd55, %rd54;
	{ // callseq 121, 0
	.param .b64 param0;
	st.param.b64 	[param0], %rd55;
	.param .b64 param1;
	st.param.b64 	[param1], 0;
	.param .b32 retval0;
	call.uni (retval0), 
	vprintf, 
	(
	param0, 
	param1
	);
	ld.param.b32 	%r135, [retval0];
	} // callseq 121
	mov.b32 	%r303, 0;
	mov.b64 	%rd103, 15;
$L__BB4_5:
	cvt.u32.u64 	%r137, %rd103;
	add.s32 	%r138, %r137, -15;
	shr.u64 	%rd56, %rd12, %r138;
	cvt.u32.u64 	%r139, %rd56;
	and.b32  	%r140, %r139, 1;
	st.local.u32 	[%rd4], %r140;
	mov.u64 	%rd57, $str$3;
	cvta.global.u64 	%rd58, %rd57;
	add.u64 	%rd59, %SP, 8;
	{ // callseq 122, 0
	.param .b64 param0;
	st.param.b64 	[param0], %rd58;
	.param .b64 param1;
	st.param.b64 	[param1], %rd59;
	.param .b32 retval0;
	call.uni (retval0), 
	vprintf, 
	(
	param0, 
	param1
	);
	ld.param.b32 	%r141, [retval0];
	} // callseq 122
	add.s32 	%r143, %r137, -14;
	shr.u64 	%rd60, %rd12, %r143;
	cvt.u32.u64 	%r144, %rd60;
	and.b32  	%r145, %r144, 1;
	st.local.u32 	[%rd4], %r145;
	{ // callseq 123, 0
	.param .b64 param0;
	st.param.b64 	[param0], %rd58;
	.param .b64 param1;
	st.param.b64 	[param1], %rd59;
	.param .b32 retval0;
	call.uni (retval0), 
	vprintf, 
	(
	param0, 
	param1
	);
	ld.param.b32 	%r146, [retval0];
	} // callseq 123
	add.s32 	%r148, %r137, -13;
	shr.u64 	%rd61, %rd12, %r148;
	cvt.u32.u64 	%r149, %rd61;
	and.b32  	%r150, %r149, 1;
	st.local.u32 	[%rd4], %r150;
	{ // callseq 124, 0
	.param .b64 param0;
	st.param.b64 	[param0], %rd58;
	.param .b64 param1;
	st.param.b64 	[param1], %rd59;
	.param .b32 retval0;
	call.uni (retval0), 
	vprintf, 
	(
	param0, 
	param1
	);
	ld.param.b32 	%r151, [retval0];
	} // callseq 124
	add.s32 	%r153, %r137, -12;
	shr.u64 	%rd62, %rd12, %r153;
	cvt.u32.u64 	%r154, %rd62;
	and.b32  	%r155, %r154, 1;
	st.local.u32 	[%rd4], %r155;
	{ // callseq 125, 0
	.param .b64 param0;
	st.param.b64 	[param0], %rd58;
	.param .b64 param1;
	st.param.b64 	[param1], %rd59;
	.param .b32 retval0;
	call.uni (retval0), 
	vprintf, 
	(
	param0, 
	param1
	);
	ld.param.b32 	%r156, [retval0];
	} // callseq 125
	add.s32 	%r158, %r137, -11;
	shr.u64 	%rd63, %rd12, %r158;
	cvt.u32.u64 	%r159, %rd63;
	and.b32  	%r160, %r159, 1;
	st.local.u32 	[%rd4], %r160;
	{ // callseq 126, 0
	.param .b64 param0;
	st.param.b64 	[param0], %rd58;
	.param .b64 param1;
	st.param.b64 	[param1], %rd59;
	.param .b32 retval0;
	call.uni (retval0), 
	vprintf, 
	(
	param0, 
	param1
	);
	ld.param.b32 	%r161, [retval0];
	} // callseq 126
	add.s32 	%r163, %r137, -10;
	shr.u64 	%rd64, %rd12, %r163;
	cvt.u32.u64 	%r164, %rd64;
	and.b32  	%r165, %r164, 1;
	st.local.u32 	[%rd4], %r165;
	{ // callseq 127, 0
	.param .b64 param0;
	st.param.b64 	[param0], %rd58;
	.param .b64 param1;
	st.param.b64 	[param1], %rd59;
	.param .b32 retval0;
	call.uni (retval0), 
	vprintf, 
	(
	param0, 
	param1
	);
	ld.param.b32 	%r166, [retval0];
	} // callseq 127
	add.s32 	%r168, %r137, -9;
	shr.u64 	%rd65, %rd12, %r168;
	cvt.u32.u64 	%r169, %rd65;
	and.b32  	%r170, %r169, 1;
	st.local.u32 	[%rd4], %r170;
	{ // callseq 128, 0
	.param .b64 param0;
	st.param.b64 	[param0], %rd58;
	.param .b64 param1;
	st.param.b64 	[param1], %rd59;
	.param .b32 retval0;
	call.uni (retval0), 
	vprintf, 
	(
	param0, 
	param1
	);
	ld.param.b32 	%r171, [retval0];
	} // callseq 128
	add.s32 	%r173, %r137, -8;
	shr.u64 	%rd66, %rd12, %r173;
	cvt.u32.u64 	%r174, %rd66;
	and.b32  	%r175, %r174, 1;
	st.local.u32 	[%rd4], %r175;
	{ // callseq 129, 0
	.param .b64 param0;
	st.param.b64 	[param0], %rd58;
	.param .b64 param1;
	st.param.b64 	[param1], %rd59;
	.param .b32 retval0;
	call.uni (retval0), 
	vprintf, 
	(
	param0, 
	param1
	);
	ld.param.b32 	%r176, [retval0];
	} // callseq 129
	add.s32 	%r178, %r137, -7;
	shr.u64 	%rd67, %rd12, %r178;
	cvt.u32.u64 	%r179, %rd67;
	and.b32  	%r180, %r179, 1;
	st.local.u32 	[%rd4], %r180;
	{ // callseq 130, 0
	.param .b64 param0;
	st.param.b64 	[param0], %rd58;
	.param .b64 param1;
	st.param.b64 	[param1], %rd59;
	.param .b32 retval0;
	call.uni (retval0), 
	vprintf, 
	(
	param0, 
	param1
	);
	ld.param.b32 	%r181, [retval0];
	} // callseq 130
	add.s32 	%r183, %r137, -6;
	shr.u64 	%rd68, %rd12, %r183;
	cvt.u32.u64 	%r184, %rd68;
	and.b32  	%r185, %r184, 1;
	st.local.u32 	[%rd4], %r185;
	{ // callseq 131, 0
	.param .b64 param0;
	st.param.b64 	[param0], %rd58;
	.param .b64 param1;
	st.param.b64 	[param1], %rd59;
	.param .b32 retval0;
	call.uni (retval0), 
	vprintf, 
	(
	param0, 
	param1
	);
	ld.param.b32 	%r186, [retval0];
	} // callseq 131
	add.s32 	%r188, %r137, -5;
	shr.u64 	%rd69, %rd12, %r188;
	cvt.u32.u64 	%r189, %rd69;
	and.b32  	%r190, %r189, 1;
	st.local.u32 	[%rd4], %r190;
	{ // callseq 132, 0
	.param .b64 param0;
	st.param.b64 	[param0], %rd58;
	.param .b64 param1;
	st.param.b64 	[param1], %rd59;
	.param .b32 retval0;
	call.uni (retval0), 
	vprintf, 
	(
	param0, 
	param1
	);
	ld.param.b32 	%r191, [retval0];
	} // callseq 132
	add.s32 	%r193, %r137, -4;
	shr.u64 	%rd70, %rd12, %r193;
	cvt.u32.u64 	%r194, %rd70;
	and.b32  	%r195, %r194, 1;
	st.local.u32 	[%rd4], %r195;
	{ // callseq 133, 0
	.param .b64 param0;
	st.param.b64 	[param0], %rd58;
	.param .b64 param1;
	st.param.b64 	[param1], %rd59;
	.param .b32 retval0;
	call.uni (retval0), 
	vprintf, 
	(
	param0, 
	param1
	);
	ld.param.b32 	%r196, [retval0];
	} // callseq 133
	add.s32 	%r198, %r137, -3;
	shr.u64 	%rd71, %rd12, %r198;
	cvt.u32.u64 	%r199, %rd71;
	and.b32  	%r200, %r199, 1;
	st.local.u32 	[%rd4], %r200;
	{ // callseq 134, 0
	.param .b64 param0;
	st.param.b64 	[param0], %rd58;
	.param .b64 param1;
	st.param.b64 	[param1], %rd59;
	.param .b32 retval0;
	call.uni (retval0), 
	vprintf, 
	(
	param0, 
	param1
	);
	ld.param.b32 	%r201, [retval0];
	} // callseq 134
	add.s32 	%r203, %r137, -2;
	shr.u64 	%rd72, %rd12, %r203;
	cvt.u32.u64 	%r204, %rd72;
	and.b32  	%r205, %r204, 1;
	st.local.u32 	[%rd4], %r205;
	{ // callseq 135, 0
	.param .b64 param0;
	st.param.b64 	[param0], %rd58;
	.param .b64 param1;
	st.param.b64 	[param1], %rd59;
	.param .b32 retval0;
	call.uni (retval0), 
	vprintf, 
	(
	param0, 
	param1
	);
	ld.param.b32 	%r206, [retval0];
	} // callseq 135
	add.s32 	%r208, %r137, -1;
	shr.u64 	%rd73, %rd12, %r208;
	cvt.u32.u64 	%r209, %rd73;
	and.b32  	%r210, %r209, 1;
	st.local.u32 	[%rd4], %r210;
	{ // callseq 136, 0
	.param .b64 param0;
	st.param.b64 	[param0], %rd58;
	.param .b64 param1;
	st.param.b64 	[param1], %rd59;
	.param .b32 retval0;
	call.uni (retval0), 
	vprintf, 
	(
	param0, 
	param1
	);
	ld.param.b32 	%r211, [retval0];
	} // callseq 136
	shr.u64 	%rd74, %rd12, %r137;
	cvt.u32.u64 	%r213, %rd74;
	and.b32  	%r214, %r213, 1;
	st.local.u32 	[%rd4], %r214;
	{ // callseq 137, 0
	.param .b64 param0;
	st.param.b64 	[param0], %rd58;
	.param .b64 param1;
	st.param.b64 	[param1], %rd59;
	.param .b32 retval0;
	call.uni (retval0), 
	vprintf, 
	(
	param0, 
	param1
	);
	ld.param.b32 	%r215, [retval0];
	} // callseq 137
	add.s32 	%r303, %r303, 16;
	add.s64 	%rd103, %rd103, 16;
	setp.ne.s32 	%p24, %r303, 64;
	@%p24 bra 	$L__BB4_5;
	add.u64 	%rd7, %SPL, 0;
	mov.u64 	%rd77, $str$12;
	cvta.global.u64 	%rd78, %rd77;
	{ // callseq 138, 0
	.param .b64 param0;
	st.param.b64 	[param0], %rd78;
	.param .b64 param1;
	st.param.b64 	[param1], 0;
	.param .b32 retval0;
	call.uni (retval0), 
	vprintf, 
	(
	param0, 
	param1
	);
	ld.param.b32 	%r218, [retval0];
	} // callseq 138
	and.b64  	%rd8, %rd1, 4294967295;
	mov.b32 	%r304, 0;
	mov.b64 	%rd104, 15;
$L__BB4_7:
	cvt.u32.u64 	%r220, %rd104;
	add.s32 	%r221, %r220, -15;
	shr.u64 	%rd79, %rd8, %r221;
	cvt.u32.u64 	%r222, %rd79;
	and.b32  	%r223, %r222, 1;
	st.local.u32 	[%rd7], %r223;
	cvta.global.u64 	%rd81, %rd57;
	add.u64 	%rd82, %SP, 0;
	{ // callseq 139, 0
	.param .b64 param0;
	st.param.b64 	[param0], %rd81;
	.param .b64 param1;
	st.param.b64 	[param1], %rd82;
	.param .b32 retval0;
	call.uni (retval0), 
	vprintf, 
	(
	param0, 
	param1
	);
	ld.param.b32 	%r224, [retval0];
	} // callseq 139
	add.s32 	%r226, %r220, -14;
	shr.u64 	%rd83, %rd8, %r226;
	cvt.u32.u64 	%r227, %rd83;
	and.b32  	%r228, %r227, 1;
	st.local.u32 	[%rd7], %r228;
	{ // callseq 140, 0
	.param .b64 param0;
	st.param.b64 	[param0], %rd81;
	.param .b64 param1;
	st.param.b64 	[param1], %rd82;
	.param .b32 retval0;
	call.uni (retval0), 
	vprintf, 
	(
	param0, 
	param1
	);
	ld.param.b32 	%r229, [retval0];
	} // callseq 140
	add.s32 	%r231, %r220, -13;
	shr.u64 	%rd84, %rd8, %r231;
	cvt.u32.u64 	%r232, %rd84;
	and.b32  	%r233, %r232, 1;
	st.local.u32 	[%rd7], %r233;
	{ // callseq 141, 0
	.param .b64 param0;
	st.param.b64 	[param0], %rd81;
	.param .b64 param1;
	st.param.b64 	[param1], %rd82;
	.param .b32 retval0;
	call.uni (retval0), 
	vprintf, 
	(
	param0, 
	param1
	);
	ld.param.b32 	%r234, [retval0];
	} // callseq 141
	add.s32 	%r236, %r220, -12;
	shr.u64 	%rd85, %rd8, %r236;
	cvt.u32.u64 	%r237, %rd85;
	and.b32  	%r238, %r237, 1;
	st.local.u32 	[%rd7], %r238;
	{ // callseq 142, 0
	.param .b64 param0;
	st.param.b64 	[param0], %rd81;
	.param .b64 param1;
	st.param.b64 	[param1], %rd82;
	.param .b32 retval0;
	call.uni (retval0), 
	vprintf, 
	(
	param0, 
	param1
	);
	ld.param.b32 	%r239, [retval0];
	} // callseq 142
	add.s32 	%r241, %r220, -11;
	shr.u64 	%rd86, %rd8, %r241;
	cvt.u32.u64 	%r242, %rd86;
	and.b32  	%r243, %r242, 1;
	st.local.u32 	[%rd7], %r243;
	{ // callseq 143, 0
	.param .b64 param0;
	st.param.b64 	[param0], %rd81;
	.param .b64 param1;
	st.param.b64 	[param1], %rd82;
	.param .b32 retval0;
	call.uni (retval0), 
	vprintf, 
	(
	param0, 
	param1
	);
	ld.param.b32 	%r244, [retval0];
	} // callseq 143
	add.s32 	%r246, %r220, -10;
	shr.u64 	%rd87, %rd8, %r246;
	cvt.u32.u64 	%r247, %rd87;
	and.b32  	%r248, %r247, 1;
	st.local.u32 	[%rd7], %r248;
	{ // callseq 144, 0
	.param .b64 param0;
	st.param.b64 	[param0], %rd81;
	.param .b64 param1;
	st.param.b64 	[param1], %rd82;
	.param .b32 retval0;
	call.uni (retval0), 
	vprintf, 
	(
	param0, 
	param1
	);
	ld.param.b32 	%r249, [retval0];
	} // callseq 144
	add.s32 	%r251, %r220, -9;
	shr.u64 	%rd88, %rd8, %r251;
	cvt.u32.u64 	%r252, %rd88;
	and.b32  	%r253, %r252, 1;
	st.local.u32 	[%rd7], %r253;
	{ // callseq 145, 0
	.param .b64 param0;
	st.param.b64 	[param0], %rd81;
	.param .b64 param1;
	st.param.b64 	[param1], %rd82;
	.param .b32 retval0;
	call.uni (retval0), 
	vprintf, 
	(
	param0, 
	param1
	);
	ld.param.b32 	%r254, [retval0];
	} // callseq 145
	add.s32 	%r256, %r220, -8;
	shr.u64 	%rd89, %rd8, %r256;
	cvt.u32.u64 	%r257, %rd89;
	and.b32  	%r258, %r257, 1;
	st.local.u32 	[%rd7], %r258;
	{ // callseq 146, 0
	.param .b64 param0;
	st.param.b64 	[param0], %rd81;
	.param .b64 param1;
	st.param.b64 	[param1], %rd82;
	.param .b32 retval0;
	call.uni (retval0), 
	vprintf, 
	(
	param0, 
	param1
	);
	ld.param.b32 	%r259, [retval0];
	} // callseq 146
	add.s32 	%r261, %r220, -7;
	shr.u64 	%rd90, %rd8, %r261;
	cvt.u32.u64 	%r262, %rd90;
	and.b32  	%r263, %r262, 1;
	st.local.u32 	[%rd7], %r263;
	{ // callseq 147, 0
	.param .b64 param0;
	st.param.b64 	[param0], %rd81;
	.param .b64 param1;
	st.param.b64 	[param1], %rd82;
	.param .b32 retval0;
	call.uni (retval0), 
	vprintf, 
	(
	param0, 
	param1
	);
	ld.param.b32 	%r264, [retval0];
	} // callseq 147
	add.s32 	%r266, %r220, -6;
	shr.u64 	%rd91, %rd8, %r266;
	cvt.u32.u64 	%r267, %rd91;
	and.b32  	%r268, %r267, 1;
	st.local.u32 	[%rd7], %r268;
	{ // callseq 148, 0
	.param .b64 param0;
	st.param.b64 	[param0], %rd81;
	.param .b64 param1;
	st.param.b64 	[param1], %rd82;
	.param .b32 retval0;
	call.uni (retval0), 
	vprintf, 
	(
	param0, 
	param1
	);
	ld.param.b32 	%r269, [retval0];
	} // callseq 148
	add.s32 	%r271, %r220, -5;
	shr.u64 	%rd92, %rd8, %r271;
	cvt.u32.u64 	%r272, %rd92;
	and.b32  	%r273, %r272, 1;
	st.local.u32 	[%rd7], %r273;
	{ // callseq 149, 0
	.param .b64 param0;
	st.param.b64 	[param0], %rd81;
	.param .b64 param1;
	st.param.b64 	[param1], %rd82;
	.param .b32 retval0;
	call.uni (retval0), 
	vprintf, 
	(
	param0, 
	param1
	);
	ld.param.b32 	%r274, [retval0];
	} // callseq 149
	add.s32 	%r276, %r220, -4;
	shr.u64 	%rd93, %rd8, %r276;
	cvt.u32.u64 	%r277, %rd93;
	and.b32  	%r278, %r277, 1;
	st.local.u32 	[%rd7], %r278;
	{ // callseq 150, 0
	.param .b64 param0;
	st.param.b64 	[param0], %rd81;
	.param .b64 param1;
	st.param.b64 	[param1], %rd82;
	.param .b32 retval0;
	call.uni (retval0), 
	vprintf, 
	(
	param0, 
	param1
	);
	ld.param.b32 	%r279, [retval0];
	} // callseq 150
	add.s32 	%r281, %r220, -3;
	shr.u64 	%rd94, %rd8, %r281;
	cvt.u32.u64 	%r282, %rd94;
	and.b32  	%r283, %r282, 1;
	st.local.u32 	[%rd7], %r283;
	{ // callseq 151, 0
	.param .b64 param0;
	st.param.b64 	[param0], %rd81;
	.param .b64 param1;
	st.param.b64 	[param1], %rd82;
	.param .b32 retval0;
	call.uni (retval0), 
	vprintf, 
	(
	param0, 
	param1
	);
	ld.param.b32 	%r284, [retval0];
	} // callseq 151
	add.s32 	%r286, %r220, -2;
	shr.u64 	%rd95, %rd8, %r286;
	cvt.u32.u64 	%r287, %rd95;
	and.b32  	%r288, %r287, 1;
	st.local.u32 	[%rd7], %r288;
	{ // callseq 152, 0
	.param .b64 param0;
	st.param.b64 	[param0], %rd81;
	.param .b64 param1;
	st.param.b64 	[param1], %rd82;
	.param .b32 retval0;
	call.uni (retval0), 
	vprintf, 
	(
	param0, 
	param1
	);
	ld.param.b32 	%r289, [retval0];
	} // callseq 152
	add.s32 	%r291, %r220, -1;
	shr.u64 	%rd96, %rd8, %r291;
	cvt.u32.u64 	%r292, %rd96;
	and.b32  	%r293, %r292, 1;
	st.local.u32 	[%rd7], %r293;
	{ // callseq 153, 0
	.param .b64 param0;
	st.param.b64 	[param0], %rd81;
	.param .b64 param1;
	st.param.b64 	[param1], %rd82;
	.param .b32 retval0;
	call.uni (retval0), 
	vprintf, 
	(
	param0, 
	param1
	);
	ld.param.b32 	%r294, [retval0];
	} // callseq 153
	shr.u64 	%rd97, %rd8, %r220;
	cvt.u32.u64 	%r296, %rd97;
	and.b32  	%r297, %r296, 1;
	st.local.u32 	[%rd7], %r297;
	{ // callseq 154, 0
	.param .b64 param0;
	st.param.b64 	[param0], %rd81;
	.param .b64 param1;
	st.param.b64 	[param1], %rd82;
	.param .b32 retval0;
	call.uni (retval0), 
	vprintf, 
	(
	param0, 
	param1
	);
	ld.param.b32 	%r298, [retval0];
	} // callseq 154
	add.s32 	%r304, %r304, 16;
	add.s64 	%rd104, %rd104, 16;
	setp.ne.s32 	%p25, %r304, 64;
	@%p25 bra 	$L__BB4_7;
	mov.u64 	%rd98, $str$9;
	cvta.global.u64 	%rd99, %rd98;
	{ // callseq 155, 0
	.param .b64 param0;
	st.param.b64 	[param0], %rd99;
	.param .b64 param1;
	st.param.b64 	[param1], 0;
	.param .b32 retval0;
	call.uni (retval0), 
	vprintf, 
	(
	param0, 
	param1
	);
	ld.param.b32 	%r300, [retval0];
	} // callseq 155
$L__BB4_9:
	ret;

}
	// .globl	_Z18pdep_timing_kernelmPmS_
.visible .entry _Z18pdep_timing_kernelmPmS_(
	.param .u64 _Z18pdep_timing_kernelmPmS__param_0,
	.param .u64 .ptr .align 1 _Z18pdep_timing_kernelmPmS__param_1,
	.param .u64 .ptr .align 1 _Z18pdep_timing_kernelmPmS__param_2
)
{
	.reg .pred 	%p<22>;
	.reg .b32 	%r<46>;
	.reg .b64 	%rd<26>;

	ld.param.u64 	%rd4, [_Z18pdep_timing_kernelmPmS__param_0];
	ld.param.u64 	%rd2, [_Z18pdep_timing_kernelmPmS__param_1];
	ld.param.u64 	%rd3, [_Z18pdep_timing_kernelmPmS__param_2];
	mov.u32 	%r2, %tid.x;
	mov.u32 	%r3, %ntid.x;
	mov.u32 	%r4, %ctaid.x;
	mad.lo.s32 	%r1, %r3, %r4, %r2;
	shr.u32 	%r5, %r1, 5;
	cvt.u64.u32 	%rd1, %r5;
	setp.le.u64 	%p1, %rd4, %rd1;
	@%p1 bra 	$L__BB5_2;
	cvta.to.global.u64 	%rd15, %rd2;
	cvta.to.global.u64 	%rd16, %rd3;
	shl.b64 	%rd17, %rd1, 3;
	add.s64 	%rd18, %rd15, %rd17;
	add.s64 	%rd19, %rd16, %rd17;
	ld.global.u64 	%rd20, [%rd19];
	shl.b32 	%r26, %r1, 1;
	shr.u64 	%rd21, %rd20, %r26;
	cvt.u32.u64 	%r27, %rd21;
	and.b32  	%r28, %r27, 3;
	popc.b32 	%r29, %r28;
	ld.global.u64 	%rd22, [%rd18];
	shfl.sync.up.b32	%r30|%p2, %r29, 1, 0, -1;
	setp.gt.s32 	%p3, %r1, 0;
	selp.b32 	%r31, %r30, 0, %p3;
	add.s32 	%r32, %r31, %r29;
	shfl.sync.up.b32	%r33|%p4, %r32, 2, 0, -1;
	setp.lt.s32 	%p5, %r1, 2;
	selp.b32 	%r34, 0, %r33, %p5;
	add.s32 	%r35, %r34, %r32;
	shfl.sync.up.b32	%r36|%p6, %r35, 4, 0, -1;
	setp.lt.s32 	%p7, %r1, 4;
	selp.b32 	%r37, 0, %r36, %p7;
	add.s32 	%r38, %r37, %r35;
	shfl.sync.up.b32	%r39|%p8, %r38, 8, 0, -1;
	setp.lt.s32 	%p9, %r1, 8;
	selp.b32 	%r40, 0, %r39, %p9;
	add.s32 	%r41, %r40, %r38;
	shfl.sync.up.b32	%r42|%p10, %r41, 16, 0, -1;
	setp.lt.s32 	%p11, %r1, 16;
	selp.b32 	%r43, 0, %r42, %p11;
	add.s32 	%r44, %r43, %r41;
	sub.s32 	%r45, %r44, %r29;
	shr.u64 	%rd23, %rd22, %r26;
	and.b64  	%rd24, %rd23, %rd21;
	and.b64  	%rd25, %rd24, 3;
	shl.b64 	%rd5, %rd25, %r45;
	// begin inline asm
	mov.b64 {%r6,%r7}, %rd5;
	// end inline asm
	shfl.sync.down.b32	%r9|%p12, %r7, 16, 31, -1;
	shfl.sync.down.b32	%r8|%p13, %r6, 16, 31, -1;
	// begin inline asm
	mov.b64 %rd6, {%r8,%r9};
	// end inline asm
	add.s64 	%rd7, %rd6, %rd5;
	// begin inline asm
	mov.b64 {%r10,%r11}, %rd7;
	// end inline asm
	shfl.sync.down.b32	%r13|%p14, %r11, 8, 31, -1;
	shfl.sync.down.b32	%r12|%p15, %r10, 8, 31, -1;
	// begin inline asm
	mov.b64 %rd8, {%r12,%r13};
	// end inline asm
	add.s64 	%rd9, %rd8, %rd7;
	// begin inline asm
	mov.b64 {%r14,%r15}, %rd9;
	// end inline asm
	shfl.sync.down.b32	%r17|%p16, %r15, 4, 31, -1;
	shfl.sync.down.b32	%r16|%p17, %r14, 4, 31, -1;
	// begin inline asm
	mov.b64 %rd10, {%r16,%r17};
	// end inline asm
	add.s64 	%rd11, %rd10, %rd9;
	// begin inline asm
	mov.b64 {%r18,%r19}, %rd11;
	// end inline asm
	shfl.sync.down.b32	%r21|%p18, %r19, 2, 31, -1;
	shfl.sync.down.b32	%r20|%p19, %r18, 2, 31, -1;
	// begin inline asm
	mov.b64 %rd12, {%r20,%r21};
	// end inline asm
	add.s64 	%rd13, %rd12, %rd11;
	// begin inline asm
	mov.b64 {%r22,%r23}, %rd13;
	// end inline asm
	shfl.sync.down.b32	%r25|%p20, %r23, 1, 31, -1;
	shfl.sync.down.b32	%r24|%p21, %r22, 1, 31, -1;
	// begin inline asm
	mov.b64 %rd14, {%r24,%r25};
	// end inline asm
$L__BB5_2:
	ret;

}
	// .globl	_Z16select_64_kernelmmi
.visible .entry _Z16select_64_kernelmmi(
	.param .u64 _Z16select_64_kernelmmi_param_0,
	.param .u64 _Z16select_64_kernelmmi_param_1,
	.param .u32 _Z16select_64_kernelmmi_param_2
)
{
	.local .align 8 .b8 	__local_depot6[16];
	.reg .b64 	%SP;
	.reg .b64 	%SPL;
	.reg .pred 	%p<13>;
	.reg .b32 	%r<198>;
	.reg .b64 	%rd<71>;

	mov.u64 	%SPL, __local_depot6;
	cvta.local.u64 	%SP, %SPL;
	ld.param.u64 	%rd8, [_Z16select_64_kernelmmi_param_0];
	ld.param.u32 	%r10, [_Z16select_64_kernelmmi_param_2];
	mov.u32 	%r11, %tid.x;
	mov.u32 	%r12, %ntid.x;
	mov.u32 	%r13, %ctaid.x;
	mad.lo.s32 	%r1, %r12, %r13, %r11;
	cvt.u64.u32 	%rd9, %r1;
	setp.le.u64 	%p1, %rd8, %rd9;
	@%p1 bra 	$L__BB6_9;
	shl.b32 	%r15, %r1, 1;
	mov.b64 	%rd10, 2;
	shl.b64 	%rd11, %rd10, %r15;
	add.s64 	%rd12, %rd11, -1;
	and.b64  	%rd13, %rd12, 137438953470;
	popc.b64 	%r16, %rd13;
	add.s32 	%r17, %r16, -1;
	and.b64  	%rd14, %rd11, 45812984490;
	setp.ne.s64 	%p2, %rd14, 0;
	selp.u32 	%r18, 1, 0, %p2;
	add.s32 	%r19, %r17, %r18;
	setp.eq.s32 	%p3, %r17, %r10;
	setp.eq.s32 	%p4, %r19, %r10;
	or.pred  	%p5, %p3, %p4;
	setp.ne.s32 	%p6, %r17, %r10;
	selp.u32 	%r21, 1, 0, %p6;
	or.b32  	%r22, %r15, %r21;
	selp.b32 	%r2, %r22, 0, %p5;
	mov.b32 	%r195, -1;
	vote.sync.ballot.b32 	%r23, %p5, %r195;
	brev.b32 	%r24, %r23;
	bfind.shiftamt.u32 	%r3, %r24;
	setp.eq.s32 	%p8, %r3, -1;
	@%p8 bra 	$L__BB6_3;
	shfl.sync.idx.b32	%r195|%p9, %r2, %r3, 31, -1;
$L__BB6_3:
	setp.ne.s32 	%p10, %r1, 0;
	@%p10 bra 	$L__BB6_9;
	add.u64 	%rd16, %SP, 0;
	add.u64 	%rd1, %SPL, 0;
	add.u64 	%rd17, %SP, 8;
	add.u64 	%rd18, %SPL, 8;
	st.local.v2.u32 	[%rd18], {%r10, %r195};
	mov.u64 	%rd19, $str$13;
	cvta.global.u64 	%rd20, %rd19;
	{ // callseq 156, 0
	.param .b64 param0;
	st.param.b64 	[param0], %rd20;
	.param .b64 param1;
	st.param.b64 	[param1], %rd17;
	.param .b32 retval0;
	call.uni (retval0), 
	vprintf, 
	(
	param0, 
	param1
	);
	ld.param.b32 	%r26, [retval0];
	} // callseq 156
	mov.u64 	%rd21, $str$14;
	cvta.global.u64 	%rd22, %rd21;
	{ // callseq 157, 0
	.param .b64 param0;
	st.param.b64 	[param0], %rd22;
	.param .b64 param1;
	st.param.b64 	[param1], 0;
	.param .b32 retval0;
	call.uni (retval0), 
	vprintf, 
	(
	param0, 
	param1
	);
	ld.param.b32 	%r28, [retval0];
	} // callseq 157
	mov.b32 	%r196, 0;
	mov.b64 	%rd69, 15;
	mov.u64 	%rd25, $str$3;
$L__BB6_5:
	cvt.u32.u64 	%r30, %rd69;
	add.s32 	%r31, %r30, -15;
	mov.b64 	%rd23, 137438953470;
	shr.u64 	%rd24, %rd23, %r31;
	cvt.u32.u64 	%r32, %rd24;
	and.b32  	%r33, %r32, 1;
	st.local.u32 	[%rd1], %r33;
	cvta.global.u64 	%rd26, %rd25;
	{ // callseq 158, 0
	.param .b64 param0;
	st.param.b64 	[param0], %rd26;
	.param .b64 param1;
	st.param.b64 	[param1], %rd16;
	.param .b32 retval0;
	call.uni (retval0), 
	vprintf, 
	(
	param0, 
	param1
	);
	ld.param.b32 	%r34, [retval0];
	} // callseq 158
	add.s32 	%r36, %r30, -14;
	shr.u64 	%rd28, %rd23, %r36;
	cvt.u32.u64 	%r37, %rd28;
	and.b32  	%r38, %r37, 1;
	st.local.u32 	[%rd1], %r38;
	{ // callseq 159, 0
	.param .b64 param0;
	st.param.b64 	[param0], %rd26;
	.param .b64 param1;
	st.param.b64 	[param1], %rd16;
	.param .b32 retval0;
	call.uni (retval0), 
	vprintf, 
	(
	param0, 
	param1
	);
	ld.param.b32 	%r39, [retval0];
	} // callseq 159
	add.s32 	%r41, %r30, -13;
	shr.u64 	%rd29, %rd23, %r41;
	cvt.u32.u64 	%r42, %rd29;
	and.b32  	%r43, %r42, 1;
	st.local.u32 	[%rd1], %r43;
	{ // callseq 160, 0
	.param .b64 param0;
	st.param.b64 	[param0], %rd26;
	.param .b64 param1;
	st.param.b64 	[param1], %rd16;
	.param .b32 retval0;
	call.uni (retval0), 
	vprintf, 
	(
	param0, 
	param1
	);
	ld.param.b32 	%r44, [retval0];
	} // callseq 160
	add.s32 	%r46, %r30, -12;
	shr.u64 	%rd30, %rd23, %r46;
	cvt.u32.u64 	%r47, %rd30;
	and.b32  	%r48, %r47, 1;
	st.local.u32 	[%rd1], %r48;
	{ // callseq 161, 0
	.param .b64 param0;
	st.param.b64 	[param0], %rd26;
	.param .b64 param1;
	st.param.b64 	[param1], %rd16;
	.param .b32 retval0;
	call.uni (retval0), 
	vprintf, 
	(
	param0, 
	param1
	);
	ld.param.b32 	%r49, [retval0];
	} // callseq 161
	add.s32 	%r51, %r30, -11;
	shr.u64 	%rd31, %rd23, %r51;
	cvt.u32.u64 	%r52, %rd31;
	and.b32  	%r53, %r52, 1;
	st.local.u32 	[%rd1], %r53;
	{ // callseq 162, 0
	.param .b64 param0;
	st.param.b64 	[param0], %rd26;
	.param .b64 param1;
	st.param.b64 	[param1], %rd16;
	.param .b32 retval0;
	call.uni (retval0), 
	vprintf, 
	(
	param0, 
	param1
	);
	ld.param.b32 	%r54, [retval0];
	} // callseq 162
	add.s32 	%r56, %r30, -10;
	shr.u64 	%rd32, %rd23, %r56;
	cvt.u32.u64 	%r57, %rd32;
	and.b32  	%r58, %r57, 1;
	st.local.u32 	[%rd1], %r58;
	{ // callseq 163, 0
	.param .b64 param0;
	st.param.b64 	[param0], %rd26;
	.param .b64 param1;
	st.param.b64 	[param1], %rd16;
	.param .b32 retval0;
	call.uni (retval0), 
	vprintf, 
	(
	param0, 
	param1
	);
	ld.param.b32 	%r59, [retval0];
	} // callseq 163
	add.s32 	%r61, %r30, -9;
	shr.u64 	%rd33, %rd23, %r61;
	cvt.u32.u64 	%r62, %rd33;
	and.b32  	%r63, %r62, 1;
	st.local.u32 	[%rd1], %r63;
	{ // callseq 164, 0
	.param .b64 param0;
	st.param.b64 	[param0], %rd26;
	.param .b64 param1;
	st.param.b64 	[param1], %rd16;
	.param .b32 retval0;
	call.uni (retval0), 
	vprintf, 
	(
	param0, 
	param1
	);
	ld.param.b32 	%r64, [retval0];
	} // callseq 164
	add.s32 	%r66, %r30, -8;
	shr.u64 	%rd34, %rd23, %r66;
	cvt.u32.u64 	%r67, %rd34;
	and.b32  	%r68, %r67, 1;
	st.local.u32 	[%rd1], %r68;
	{ // callseq 165, 0
	.param .b64 param0;
	st.param.b64 	[param0], %rd26;
	.param .b64 param1;
	st.param.b64 	[param1], %rd16;
	.param .b32 retval0;
	call.uni (retval0), 
	vprintf, 
	(
	param0, 
	param1
	);
	ld.param.b32 	%r69, [retval0];
	} // callseq 165
	add.s32 	%r71, %r30, -7;
	shr.u64 	%rd35, %rd23, %r71;
	cvt.u32.u64 	%r72, %rd35;
	and.b32  	%r73, %r72, 1;
	st.local.u32 	[%rd1], %r73;
	{ // callseq 166, 0
	.param .b64 param0;
	st.param.b64 	[param0], %rd26;
	.param .b64 param1;
	st.param.b64 	[param1], %rd16;
	.param .b32 retval0;
	call.uni (retval0), 
	vprintf, 
	(
	param0, 
	param1
	);
	ld.param.b32 	%r74, [retval0];
	} // callseq 166
	add.s32 	%r76, %r30, -6;
	shr.u64 	%rd36, %rd23, %r76;
	cvt.u32.u64 	%r77, %rd36;
	and.b32  	%r78, %r77, 1;
	st.local.u32 	[%rd1], %r78;
	{ // callseq 167, 0
	.param .b64 param0;
	st.param.b64 	[param0], %rd26;
	.param .b64 param1;
	st.param.b64 	[param1], %rd16;
	.param .b32 retval0;
	call.uni (retval0), 
	vprintf, 
	(
	param0, 
	param1
	);
	ld.param.b32 	%r79, [retval0];
	} // callseq 167
	add.s32 	%r81, %r30, -5;
	shr.u64 	%rd37, %rd23, %r81;
	cvt.u32.u64 	%r82, %rd37;
	and.b32  	%r83, %r82, 1;
	st.local.u32 	[%rd1], %r83;
	{ // callseq 168, 0
	.param .b64 param0;
	st.param.b64 	[param0], %rd26;
	.param .b64 param1;
	st.param.b64 	[param1], %rd16;
	.param .b32 retval0;
	call.uni (retval0), 
	vprintf, 
	(
	param0, 
	param1
	);
	ld.param.b32 	%r84, [retval0];
	} // callseq 168
	add.s32 	%r86, %r30, -4;
	shr.u64 	%rd38, %rd23, %r86;
	cvt.u32.u64 	%r87, %rd38;
	and.b32  	%r88, %r87, 1;
	st.local.u32 	[%rd1], %r88;
	{ // callseq 169, 0
	.param .b64 param0;
	st.param.b64 	[param0], %rd26;
	.param .b64 param1;
	st.param.b64 	[param1], %rd16;
	.param .b32 retval0;
	call.uni (retval0), 
	vprintf, 
	(
	param0, 
	param1
	);
	ld.param.b32 	%r89, [retval0];
	} // callseq 169
	add.s32 	%r91, %r30, -3;
	shr.u64 	%rd39, %rd23, %r91;
	cvt.u32.u64 	%r92, %rd39;
	and.b32  	%r93, %r92, 1;
	st.local.u32 	[%rd1], %r93;
	{ // callseq 170, 0
	.param .b64 param0;
	st.param.b64 	[param0], %rd26;
	.param .b64 param1;
	st.param.b64 	[param1], %rd16;
	.param .b32 retval0;
	call.uni (retval0), 
	vprintf, 
	(
	param0, 
	param1
	);
	ld.param.b32 	%r94, [retval0];
	} // callseq 170
	add.s32 	%r96, %r30, -2;
	shr.u64 	%rd40, %rd23, %r96;
	cvt.u32.u64 	%r97, %rd40;
	and.b32  	%r98, %r97, 1;
	st.local.u32 	[%rd1], %r98;
	{ // callseq 171, 0
	.param .b64 param0;
	st.param.b64 	[param0], %rd26;
	.param .b64 param1;
	st.param.b64 	[param1], %rd16;
	.param .b32 retval0;
	call.uni (retval0), 
	vprintf, 
	(
	param0, 
	param1
	);
	ld.param.b32 	%r99, [retval0];
	} // callseq 171
	add.s32 	%r101, %r30, -1;
	shr.u64 	%rd41, %rd23, %r101;
	cvt.u32.u64 	%r102, %rd41;
	and.b32  	%r103, %r102, 1;
	st.local.u32 	[%rd1], %r103;
	{ // callseq 172, 0
	.param .b64 param0;
	st.param.b64 	[param0], %rd26;
	.param .b64 param1;
	st.param.b64 	[param1], %rd16;
	.param .b32 retval0;
	call.uni (retval0), 
	vprintf, 
	(
	param0, 
	param1
	);
	ld.param.b32 	%r104, [retval0];
	} // callseq 172
	shr.u64 	%rd42, %rd23, %r30;
	cvt.u32.u64 	%r106, %rd42;
	and.b32  	%r107, %r106, 1;
	st.local.u32 	[%rd1], %r107;
	{ // callseq 173, 0
	.param .b64 param0;
	st.param.b64 	[param0], %rd26;
	.param .b64 param1;
	st.param.b64 	[param1], %rd16;
	.param .b32 retval0;
	call.uni (retval0), 
	vprintf, 
	(
	param0, 
	param1
	);
	ld.param.b32 	%r108, [retval0];
	} // callseq 173
	add.s32 	%r196, %r196, 16;
	add.s64 	%rd69, %rd69, 16;
	setp.ne.s32 	%p11, %r196, 64;
	@%p11 bra 	$L__BB6_5;
	cvta.to.local.u64 	%rd4, %rd16;
	mov.u64 	%rd45, $str$15;
	cvta.global.u64 	%rd46, %rd45;
	{ // callseq 174, 0
	.param .b64 param0;
	st.param.b64 	[param0], %rd46;
	.param .b64 param1;
	st.param.b64 	[param1], 0;
	.param .b32 retval0;
	call.uni (retval0), 
	vprintf, 
	(
	param0, 
	param1
	);
	ld.param.b32 	%r111, [retval0];
	} // callseq 174
	mov.b64 	%rd47, 1;
	shl.b64 	%rd5, %rd47, %r195;
	mov.b32 	%r197, 0;
	mov.b64 	%rd70, 15;
$L__BB6_7:
	cvt.u32.u64 	%r113, %rd70;
	add.s32 	%r114, %r113, -15;
	shr.u64 	%rd48, %rd5, %r114;
	cvt.u32.u64 	%r115, %rd48;
	and.b32  	%r116, %r115, 1;
	st.local.u32 	[%rd4], %r116;
	cvta.global.u64 	%rd50, %rd25;
	add.u64 	%rd51, %SP, 0;
	{ // callseq 175, 0
	.param .b64 param0;
	st.param.b64 	[param0], %rd50;
	.param .b64 param1;
	st.param.b64 	[param1], %rd51;
	.param .b32 retval0;
	call.uni (retval0), 
	vprintf, 
	(
	param0, 
	param1
	);
	ld.param.b32 	%r117, [retval0];
	} // callseq 175
	add.s32 	%r119, %r113, -14;
	shr.u64 	%rd52, %rd5, %r119;
	cvt.u32.u64 	%r120, %rd52;
	and.b32  	%r121, %r120, 1;
	st.local.u32 	[%rd4], %r121;
	{ // callseq 176, 0
	.param .b64 param0;
	st.param.b64 	[param0], %rd50;
	.param .b64 param1;
	st.param.b64 	[param1], %rd51;
	.param .b32 retval0;
	call.uni (retval0), 
	vprintf, 
	(
	param0, 
	param1
	);
	ld.param.b32 	%r122, [retval0];
	} // callseq 176
	add.s32 	%r124, %r113, -13;
	shr.u64 	%rd53, %rd5, %r124;
	cvt.u32.u64 	%r125, %rd53;
	and.b32  	%r126, %r125, 1;
	st.local.u32 	[%rd4], %r126;
	{ // callseq 177, 0
	.param .b64 param0;
	st.param.b64 	[param0], %rd50;
	.param .b64 param1;
	st.param.b64 	[param1], %rd51;
	.param .b32 retval0;
	call.uni (retval0), 
	vprintf, 
	(
	param0, 
	param1
	);
	ld.param.b32 	%r127, [retval0];
	} // callseq 177
	add.s32 	%r129, %r113, -12;
	shr.u64 	%rd54, %rd5, %r129;
	cvt.u32.u64 	%r130, %rd54;
	and.b32  	%r131, %r130, 1;
	st.local.u32 	[%rd4], %r131;
	{ // callseq 178, 0
	.param .b64 param0;
	st.param.b64 	[param0], %rd50;
	.param .b64 param1;
	st.param.b64 	[param1], %rd51;
	.param .b32 retval0;
	call.uni (retval0), 
	vprintf, 
	(
	param0, 
	param1
	);
	ld.param.b32 	%r132, [retval0];
	} // callseq 178
	add.s32 	%r134, %r113, -11;
	shr.u64 	%rd55, %rd5, %r134;
	cvt.u32.u64 	%r135, %rd55;
	and.b32  	%r136, %r135, 1;
	st.local.u32 	[%rd4], %r136;
	{ // callseq 179, 0
	.param .b64 param0;
	st.param.b64 	[param0], %rd50;
	.param .b64 param1;
	st.param.b64 	[param1], %rd51;
	.param .b32 retval0;
	call.uni (retval0), 
	vprintf, 
	(
	param0, 
	param1
	);
	ld.param.b32 	%r137, [retval0];
	} // callseq 179
	add.s32 	%r139, %r113, -10;
	shr.u64 	%rd56, %rd5, %r139;
	cvt.u32.u64 	%r140, %rd56;
	and.b32  	%r141, %r140, 1;
	st.local.u32 	[%rd4], %r141;
	{ // callseq 180, 0
	.param .b64 param0;
	st.param.b64 	[param0], %rd50;
	.param .b64 param1;
	st.param.b64 	[param1], %rd51;
	.param .b32 retval0;
	call.uni (retval0), 
	vprintf, 
	(
	param0, 
	param1
	);
	ld.param.b32 	%r142, [retval0];
	} // callseq 180
	add.s32 	%r144, %r113, -9;
	shr.u64 	%rd57, %rd5, %r144;
	cvt.u32.u64 	%r145, %rd57;
	and.b32  	%r146, %r145, 1;
	st.local.u32 	[%rd4], %r146;
	{ // callseq 181, 0
	.param .b64 param0;
	st.param.b64 	[param0], %rd50;
	.param .b64 param1;
	st.param.b64 	[param1], %rd51;
	.param .b32 retval0;
	call.uni (retval0), 
	vprintf, 
	(
	param0, 
	param1
	);
	ld.param.b32 	%r147, [retval0];
	} // callseq 181
	add.s32 	%r149, %r113, -8;
	shr.u64 	%rd58, %rd5, %r149;
	cvt.u32.u64 	%r150, %rd58;
	and.b32  	%r151, %r150, 1;
	st.local.u32 	[%rd4], %r151;
	{ // callseq 182, 0
	.param .b64 param0;
	st.param.b64 	[param0], %rd50;
	.param .b64 param1;
	st.param.b64 	[param1], %rd51;
	.param .b32 retval0;
	call.uni (retval0), 
	vprintf, 
	(
	param0, 
	param1
	);
	ld.param.b32 	%r152, [retval0];
	} // callseq 182
	add.s32 	%r154, %r113, -7;
	shr.u64 	%rd59, %rd5, %r154;
	cvt.u32.u64 	%r155, %rd59;
	and.b32  	%r156, %r155, 1;
	st.local.u32 	[%rd4], %r156;
	{ // callseq 183, 0
	.param .b64 param0;
	st.param.b64 	[param0], %rd50;
	.param .b64 param1;
	st.param.b64 	[param1], %rd51;
	.param .b32 retval0;
	call.uni (retval0), 
	vprintf, 
	(
	param0, 
	param1
	);
	ld.param.b32 	%r157, [retval0];
	} // callseq 183
	add.s32 	%r159, %r113, -6;
	shr.u64 	%rd60, %rd5, %r159;
	cvt.u32.u64 	%r160, %rd60;
	and.b32  	%r161, %r160, 1;
	st.local.u32 	[%rd4], %r161;
	{ // callseq 184, 0
	.param .b64 param0;
	st.param.b64 	[param0], %rd50;
	.param .b64 param1;
	st.param.b64 	[param1], %rd51;
	.param .b32 retval0;
	call.uni (retval0), 
	vprintf, 
	(
	param0, 
	param1
	);
	ld.param.b32 	%r162, [retval0];
	} // callseq 184
	add.s32 	%r164, %r113, -5;
	shr.u64 	%rd61, %rd5, %r164;
	cvt.u32.u64 	%r165, %rd61;
	and.b32  	%r166, %r165, 1;
	st.local.u32 	[%rd4], %r166;
	{ // callseq 185, 0
	.param .b64 param0;
	st.param.b64 	[param0], %rd50;
	.param .b64 param1;
	st.param.b64 	[param1], %rd51;
	.param .b32 retval0;
	call.uni (retval0), 
	vprintf, 
	(
	param0, 
	param1
	);
	ld.param.b32 	%r167, [retval0];
	} // callseq 185
	add.s32 	%r169, %r113, -4;
	shr.u64 	%rd62, %rd5, %r169;
	cvt.u32.u64 	%r170, %rd62;
	and.b32  	%r171, %r170, 1;
	st.local.u32 	[%rd4], %r171;
	{ // callseq 186, 0
	.param .b64 param0;
	st.param.b64 	[param0], %rd50;
	.param .b64 param1;
	st.param.b64 	[param1], %rd51;
	.param .b32 retval0;
	call.uni (retval0), 
	vprintf, 
	(
	param0, 
	param1
	);
	ld.param.b32 	%r172, [retval0];
	} // callseq 186
	add.s32 	%r174, %r113, -3;
	shr.u64 	%rd63, %rd5, %r174;
	cvt.u32.u64 	%r175, %rd63;
	and.b32  	%r176, %r175, 1;
	st.local.u32 	[%rd4], %r176;
	{ // callseq 187, 0
	.param .b64 param0;
	st.param.b64 	[param0], %rd50;
	.param .b64 param1;
	st.param.b64 	[param1], %rd51;
	.param .b32 retval0;
	call.uni (retval0), 
	vprintf, 
	(
	param0, 
	param1
	);
	ld.param.b32 	%r177, [retval0];
	} // callseq 187
	add.s32 	%r179, %r113, -2;
	shr.u64 	%rd64, %rd5, %r179;
	cvt.u32.u64 	%r180, %rd64;
	and.b32  	%r181, %r180, 1;
	st.local.u32 	[%rd4], %r181;
	{ // callseq 188, 0
	.param .b64 param0;
	st.param.b64 	[param0], %rd50;
	.param .b64 param1;
	st.param.b64 	[param1], %rd51;
	.param .b32 retval0;
	call.uni (retval0), 
	vprintf, 
	(
	param0, 
	param1
	);
	ld.param.b32 	%r182, [retval0];
	} // callseq 188
	add.s32 	%r184, %r113, -1;
	shr.u64 	%rd65, %rd5, %r184;
	cvt.u32.u64 	%r185, %rd65;
	and.b32  	%r186, %r185, 1;
	st.local.u32 	[%rd4], %r186;
	{ // callseq 189, 0
	.param .b64 param0;
	st.param.b64 	[param0], %rd50;
	.param .b64 param1;
	st.param.b64 	[param1], %rd51;
	.param .b32 retval0;
	call.uni (retval0), 
	vprintf, 
	(
	param0, 
	param1
	);
	ld.param.b32 	%r187, [retval0];
	} // callseq 189
	shr.u64 	%rd66, %rd5, %r113;
	cvt.u32.u64 	%r189, %rd66;
	and.b32  	%r190, %r189, 1;
	st.local.u32 	[%rd4], %r190;
	{ // callseq 190, 0
	.param .b64 param0;
	st.param.b64 	[param0], %rd50;
	.param .b64 param1;
	st.param.b64 	[param1], %rd51;
	.param .b32 retval0;
	call.uni (retval0), 
	vprintf, 
	(
	param0, 
	param1
	);
	ld.param.b32 	%r191, [retval0];
	} // callseq 190
	add.s32 	%r197, %r197, 16;
	add.s64 	%rd70, %rd70, 16;
	setp.ne.s32 	%p12, %r197, 64;
	@%p12 bra 	$L__BB6_7;
	mov.u64 	%rd67, $str$9;
	cvta.global.u64 	%rd68, %rd67;
	{ // callseq 191, 0
	.param .b64 param0;
	st.param.b64 	[param0], %rd68;
	.param .b64 param1;
	st.param.b64 	[param1], 0;
	.param .b32 retval0;
	call.uni (retval0), 
	vprintf, 
	(
	param0, 
	param1
	);
	ld.param.b32 	%r193, [retval0];
	} // callseq 191
$L__BB6_9:
	ret;

}


// ===== COMPILED SASS (sm_100) =====

	.target	sm_100

	.elftype	@"ET_EXEC"


//--------------------- .note.nv.tkinfo           --------------------------
	.section	.note.nv.tkinfo,"",@"SHT_NOTE"
	.sectionflags	@"SHF_NOTE_NV_TKINFO"
	.tkinfo
        /*0018*/ 	.word	0x00000002
        /*0030*/ 	.string	""
        /*0030*/ 	.string	"ptxas"
        /*0030*/ 	.string	"Cuda compilation tools, release 13.0, V13.0.88"
        /*0030*/ 	.string	"Build cuda_13.0.r13.0/compiler.36424714_0"
        /*0030*/ 	.string	"-arch sm_100 -m 64 "



//--------------------- .note.nv.cuinfo           --------------------------
	.section	.note.nv.cuinfo,"",@"SHT_NOTE"
	.sectionflags	@"SHF_NOTE_NV_CUINFO"
        /*0018*/ 	.short	0x0002
        /*001a*/ 	.short	0x0064
        /*001c*/ 	.short	0x0082
	.zero		2


//--------------------- .nv.info                  --------------------------
	.section	.nv.info,"",@"SHT_CUDA_INFO"
	.align	4


	//----- nvinfo : EIATTR_REGCOUNT
	.align		4
        /*0000*/ 	.byte	0x04, 0x2f
        /*0002*/ 	.short	(.L_19 - .L_18)
	.align		4
.L_18:
        /*0004*/ 	.word	index@(_Z18test_insert_kernelm)
        /*0008*/ 	.word	0x00000018


	//----- nvinfo : EIATTR_FRAME_SIZE
	.align		4
.L_19:
        /*000c*/ 	.byte	0x04, 0x11
        /*000e*/ 	.short	(.L_21 - .L_20)
	.align		4
.L_20:
        /*0010*/ 	.word	index@(_Z18test_insert_kernelm)
        /*0014*/ 	.word	0x00000000


	//----- nvinfo : EIATTR_REGCOUNT
	.align		4
.L_21:
        /*0018*/ 	.byte	0x04, 0x2f
        /*001a*/ 	.short	(.L_23 - .L_22)
	.align		4
.L_22:
        /*001c*/ 	.word	index@(_Z17dev_insert_kernelm)
        /*0020*/ 	.word	0x00000018


	//----- nvinfo : EIATTR_FRAME_SIZE
	.align		4
.L_23:
        /*0024*/ 	.byte	0x04, 0x11
        /*0026*/ 	.short	(.L_25 - .L_24)
	.align		4
.L_24:
        /*0028*/ 	.word	index@(_Z17dev_insert_kernelm)
        /*002c*/ 	.word	0x00000000


	//----- nvinfo : EIATTR_REGCOUNT
	.align		4
.L_25:
        /*0030*/ 	.byte	0x04, 0x2f
        /*0032*/ 	.short	(.L_27 - .L_26)
	.align		4
.L_26:
        /*0034*/ 	.word	index@(_Z13reduce_kernelm)
        /*0038*/ 	.word	0x00000018


	//----- nvinfo : EIATTR_FRAME_SIZE
	.align		4
.L_27:
        /*003c*/ 	.byte	0x04, 0x11
        /*003e*/ 	.short	(.L_29 - .L_28)
	.align		4
.L_28:
        /*0040*/ 	.word	index@(_Z13reduce_kernelm)
        /*0044*/ 	.word	0x00000010


	//----- nvinfo : EIATTR_REGCOUNT
	.align		4
.L_29:
        /*0048*/ 	.byte	0x04, 0x2f
        /*004a*/ 	.short	(.L_31 - .L_30)
	.align		4
.L_30:
        /*004c*/ 	.word	index@(_Z11pdep_kernelmjj)
        /*0050*/ 	.word	0x00000019


	//----- nvinfo : EIATTR_FRAME_SIZE
	.align		4
.L_31:
        /*0054*/ 	.byte	0x04, 0x11
        /*0056*/ 	.short	(.L_33 - .L_32)
	.align		4
.L_32:
        /*0058*/ 	.word	index@(_Z11pdep_kernelmjj)
        /*005c*/ 	.word	0x00000020


	//----- nvinfo : EIATTR_REGCOUNT
	.align		4
.L_33:
        /*0060*/ 	.byte	0x04, 0x2f
        /*0062*/ 	.short	(.L_35 - .L_34)
	.align		4
.L_34:
        /*0064*/ 	.word	index@(_Z14pdep_64_kernelmmm)
        /*0068*/ 	.word	0x0000001d


	//----- nvinfo : EIATTR_FRAME_SIZE
	.align		4
.L_35:
        /*006c*/ 	.byte	0x04, 0x11
        /*006e*/ 	.short	(.L_37 - .L_36)
	.align		4
.L_36:
        /*0070*/ 	.word	index@(_Z14pdep_64_kernelmmm)
        /*0074*/ 	.word	0x00000018


	//----- nvinfo : EIATTR_REGCOUNT
	.align		4
.L_37:
        /*0078*/ 	.byte	0x04, 0x2f
        /*007a*/ 	.short	(.L_39 - .L_38)
	.align		4
.L_38:
        /*007c*/ 	.word	index@(_Z18pdep_timing_kernelmPmS_)
        /*0080*/ 	.word	0x00000004


	//----- nvinfo : EIATTR_FRAME_SIZE
	.align		4
.L_39:
        /*0084*/ 	.byte	0x04, 0x11
        /*0086*/ 	.short	(.L_41 - .L_40)
	.align		4
.L_40:
        /*0088*/ 	.word	index@(_Z18pdep_timing_kernelmPmS_)
        /*008c*/ 	.word	0x00000000


	//----- nvinfo : EIATTR_REGCOUNT
	.align		4
.L_41:
        /*0090*/ 	.byte	0x04, 0x2f
        /*0092*/ 	.short	(.L_43 - .L_42)
	.align		4
.L_42:
        /*0094*/ 	.word	index@(_Z16select_64_kernelmmi)
        /*0098*/ 	.word	0x0000001e


	//----- nvinfo : EIATTR_FRAME_SIZE
	.align		4
.L_43:
        /*009c*/ 	.byte	0x04, 0x11
        /*009e*/ 	.short	(.L_45 - .L_44)
	.align		4
.L_44:
        /*00a0*/ 	.word	index@(_Z16select_64_kernelmmi)
        /*00a4*/ 	.word	0x00000010


	//----- nvinfo : EIATTR_MIN_STACK_SIZE
	.align		4
.L_45:
        /*00a8*/ 	.byte	0x04, 0x12
        /*00aa*/ 	.short	(.L_47 - .L_46)
	.align		4
.L_46:
        /*00ac*/ 	.word	index@(_Z16select_64_kernelmmi)
        /*00b0*/ 	.word	0x00000010


	//----- nvinfo : EIATTR_MIN_STACK_SIZE
	.align		4
.L_47:
        /*00b4*/ 	.byte	0x04, 0x12
        /*00b6*/ 	.short	(.L_49 - .L_48)
	.align		4
.L_48:
        /*00b8*/ 	.word	index@(_Z18pdep_timing_kernelmPmS_)
        /*00bc*/ 	.word	0x00000000


	//----- nvinfo : EIATTR_MIN_STACK_SIZE
	.align		4
.L_49:
        /*00c0*/ 	.byte	0x04, 0x12
        /*00c2*/ 	.short	(.L_51 - .L_50)
	.align		4
.L_50:
        /*00c4*/ 	.word	index@(_Z14pdep_64_kernelmmm)
        /*00c8*/ 	.word	0x00000018


	//----- nvinfo : EIATTR_MIN_STACK_SIZE
	.align		4
.L_51:
        /*00cc*/ 	.byte	0x04, 0x12
        /*00ce*/ 	.short	(.L_53 - .L_52)
	.align		4
.L_52:
        /*00d0*/ 	.word	index@(_Z11pdep_kernelmjj)
        /*00d4*/ 	.word	0x00000020


	//----- nvinfo : EIATTR_MIN_STACK_SIZE
	.align		4
.L_53:
        /*00d8*/ 	.byte	0x04, 0x12
        /*00da*/ 	.short	(.L_55 - .L_54)
	.align		4
.L_54:
        /*00dc*/ 	.word	index@(_Z13reduce_kernelm)
        /*00e0*/ 	.word	0x00000010


	//----- nvinfo : EIATTR_MIN_STACK_SIZE
	.align		4
.L_55:
        /*00e4*/ 	.byte	0x04, 0x12
        /*00e6*/ 	.short	(.L_57 - .L_56)
	.align		4
.L_56:
        /*00e8*/ 	.word	index@(_Z17dev_insert_kernelm)
        /*00ec*/ 	.word	0x00000000


	//----- nvinfo : EIATTR_MIN_STACK_SIZE
	.align		4
.L_57:
        /*00f0*/ 	.byte	0x04, 0x12
        /*00f2*/ 	.short	(.L_59 - .L_58)
	.align		4
.L_58:
        /*00f4*/ 	.word	index@(_Z18test_insert_kernelm)
        /*00f8*/ 	.word	0x00000000
.L_59:


//--------------------- .nv.compat                --------------------------
	.section	.nv.compat,"",@"SHT_CUDA_COMPAT_INFO"
	.align	4
        /*0000*/ 	.byte	0x02, 0x09, 0x00, 0x00, 0x02, 0x02, 0x01, 0x00, 0x02, 0x05, 0x05, 0x00, 0x03, 0x07, 0x01, 0x01
        /*0010*/ 	.byte	0x02, 0x03, 0x00, 0x00, 0x02, 0x06, 0x01, 0x00, 0x04, 0x0b, 0x08, 0x00, 0x09, 0x00, 0x00, 0x00
        /*0020*/ 	.byte	0x00, 0x00, 0x00, 0x00


//--------------------- .nv.info._Z16select_64_kernelmmi --------------------------
	.section	.nv.info._Z16select_64_kernelmmi,"",@"SHT_CUDA_INFO"
	.sectionflags	@""
	.align	4


	//----- nvinfo : EIATTR_CUDA_API_VERSION
	.align		4
        /*0000*/ 	.byte	0x04, 0x37
        /*0002*/ 	.short	(.L_61 - .L_60)
.L_60:
        /*0004*/ 	.word	0x00000082


	//----- nvinfo : EIATTR_KPARAM_INFO
	.align		4
.L_61:
        /*0008*/ 	.byte	0x04, 0x17
        /*000a*/ 	.short	(.L_63 - .L_62)
.L_62:
        /*000c*/ 	.word	0x00000000
        /*0010*/ 	.short	0x0002
        /*0012*/ 	.short	0x0010
        /*0014*/ 	.byte	0x00, 0xf0, 0x11, 0x00


	//----- nvinfo : EIATTR_KPARAM_INFO
	.align		4
.L_63:
        /*0018*/ 	.byte	0x04, 0x17
        /*001a*/ 	.short	(.L_65 - .L_64)
.L_64:
        /*001c*/ 	.word	0x00000000
        /*0020*/ 	.short	0x0001
        /*0022*/ 	.short	0x0008
        /*0024*/ 	.byte	0x00, 0xf0, 0x21, 0x00


	//----- nvinfo : EIATTR_KPARAM_INFO
	.align		4
.L_65:
        /*0028*/ 	.byte	0x04, 0x17
        /*002a*/ 	.short	(.L_67 - .L_66)
.L_66:
        /*002c*/ 	.word	0x00000000
        /*0030*/ 	.short	0x0000
        /*0032*/ 	.short	0x0000
        /*0034*/ 	.byte	0x00, 0xf0, 0x21, 0x00


	//----- nvinfo : EIATTR_SPARSE_MMA_MASK
	.align		4
.L_67:
        /*0038*/ 	.byte	0x03, 0x50
        /*003a*/ 	.short	0x0000


	//----- nvinfo : EIATTR_MAXREG_COUNT
	.align		4
        /*003c*/ 	.byte	0x03, 0x1b
        /*003e*/ 	.short	0x00ff


	//----- nvinfo : EIATTR_EXTERNS
	.align		4
        /*0040*/ 	.byte	0x04, 0x0f
        /*0042*/ 	.short	(.L_69 - .L_68)


	//   ....[0]....
	.align		4
.L_68:
        /*0044*/ 	.word	index@(vprintf)


	//----- nvinfo : EIATTR_MERCURY_ISA_VERSION
	.align		4
.L_69:
        /*0048*/ 	.byte	0x03, 0x5f
        /*004a*/ 	.short	0x0101


	//----- nvinfo : EIATTR_COOP_GROUP_MASK_REGIDS
	.align		4
        /*004c*/ 	.byte	0x04, 0x29
        /*004e*/ 	.short	(.L_71 - .L_70)


	//   ....[0]....
.L_70:
        /*0050*/ 	.word	0xffffffff


	//   ....[1]....
        /*0054*/ 	.word	0xffffffff


	//----- nvinfo : EIATTR_COOP_GROUP_INSTR_OFFSETS
	.align		4
.L_71:
        /*0058*/ 	.byte	0x04, 0x28
        /*005a*/ 	.short	(.L_73 - .L_72)


	//   ....[0]....
.L_72:
        /*005c*/ 	.word	0x00000260


	//   ....[1]....
        /*0060*/ 	.word	0x000002b0


	//----- nvinfo : EIATTR_VRC_CTA_INIT_COUNT
	.align		4
.L_73:
        /*0064*/ 	.byte	0x02, 0x4a
	.zero		1
	.zero		1


	//----- nvinfo : EIATTR_SYSCALL_OFFSETS
	.align		4
        /*0068*/ 	.byte	0x04, 0x46
        /*006a*/ 	.short	(.L_75 - .L_74)


	//   ....[0]....
.L_74:
        /*006c*/ 	.word	0x00000360


	//   ....[1]....
        /*0070*/ 	.word	0x000003d0


	//   ....[2]....
        /*0074*/ 	.word	0x00000510


	//   ....[3]....
        /*0078*/ 	.word	0x000005e0


	//   ....[4]....
        /*007c*/ 	.word	0x000006b0


	//   ....[5]....
        /*0080*/ 	.word	0x00000780


	//   ....[6]....
        /*0084*/ 	.word	0x00000850


	//   ....[7]....
        /*0088*/ 	.word	0x00000920


	//   ....[8]....
        /*008c*/ 	.word	0x000009f0


	//   ....[9]....
        /*0090*/ 	.word	0x00000ac0


	//   ....[10]....
        /*0094*/ 	.word	0x00000b90


	//   ....[11]....
        /*0098*/ 	.word	0x00000c60


	//   ....[12]....
        /*009c*/ 	.word	0x00000d30


	//   ....[13]....
        /*00a0*/ 	.word	0x00000e00


	//   ....[14]....
        /*00a4*/ 	.word	0x00000ed0


	//   ....[15]....
        /*00a8*/ 	.word	0x00000fa0


	//   ....[16]....
        /*00ac*/ 	.word	0x00001070


	//   ....[17]....
        /*00b0*/ 	.word	0x00001130


	//   ....[18]....
        /*00b4*/ 	.word	0x00001200


	//   ....[19]....
        /*00b8*/ 	.word	0x00001360


	//   ....[20]....
        /*00bc*/ 	.word	0x00001420


	//   ....[21]....
        /*00c0*/ 	.word	0x000014e0


	//   ....[22]....
        /*00c4*/ 	.word	0x000015a0


	//   ....[23]....
        /*00c8*/ 	.word	0x00001660


	//   ....[24]....
        /*00cc*/ 	.word	0x00001720


	//   ....[25]....
        /*00d0*/ 	.word	0x000017e0


	//   ....[26]....
        /*00d4*/ 	.word	0x000018a0


	//   ....[27]....
        /*00d8*/ 	.word	0x00001960


	//   ....[28]....
        /*00dc*/ 	.word	0x00001a20


	//   ....[29]....
        /*00e0*/ 	.word	0x00001ae0


	//   ....[30]....
        /*00e4*/ 	.word	0x00001ba0


	//   ....[31]....
        /*00e8*/ 	.word	0x00001c60


	//   ....[32]....
        /*00ec*/ 	.word	0x00001d20


	//   ....[33]....
        /*00f0*/ 	.word	0x00001de0


	//   ....[34]....
        /*00f4*/ 	.word	0x00001e90


	//   ....[35]....
        /*00f8*/ 	.word	0x00001f40


	//----- nvinfo : EIATTR_EXIT_INSTR_OFFSETS
	.align		4
.L_75:
        /*00fc*/ 	.byte	0x04, 0x1c
        /*00fe*/ 	.short	(.L_77 - .L_76)


	//   ....[0]....
.L_76:
        /*0100*/ 	.word	0x000000d0


	//   ....[1]....
        /*0104*/ 	.word	0x000002c0


	//   ....[2]....
        /*0108*/ 	.word	0x00001f50


	//----- nvinfo : EIATTR_CRS_STACK_SIZE
	.align		4
.L_77:
        /*010c*/ 	.byte	0x04, 0x1e
        /*010e*/ 	.short	(.L_79 - .L_78)
.L_78:
        /*0110*/ 	.word	0x00000000


	//----- nvinfo : EIATTR_CBANK_PARAM_SIZE
	.align		4
.L_79:
        /*0114*/ 	.byte	0x03, 0x19
        /*0116*/ 	.short	0x0014


	//----- nvinfo : EIATTR_PARAM_CBANK
	.align		4
        /*0118*/ 	.byte	0x04, 0x0a
        /*011a*/ 	.short	(.L_81 - .L_80)
	.align		4
.L_80:
        /*011c*/ 	.word	index@(.nv.constant0._Z16select_64_kernelmmi)
        /*0120*/ 	.short	0x0380
        /*0122*/ 	.short	0x0014


	//----- nvinfo : EIATTR_SW_WAR
	.align		4
.L_81:
        /*0124*/ 	.byte	0x04, 0x36
        /*0126*/ 	.short	(.L_83 - .L_82)
.L_82:
        /*0128*/ 	.word	0x00000008
.L_83:


//--------------------- .nv.info._Z18pdep_timing_kernelmPmS_ --------------------------
	.section	.nv.info._Z18pdep_timing_kernelmPmS_,"",@"SHT_CUDA_INFO"
	.sectionflags	@""
	.align	4


	//----- nvinfo : EIATTR_CUDA_API_VERSION
	.align		4
        /*0000*/ 	.byte	0x04, 0x37
        /*0002*/ 	.short	(.L_85 - .L_84)
.L_84:
        /*0004*/ 	.word	0x00000082


	//----- nvinfo : EIATTR_KPARAM_INFO
	.align		4
.L_85:
        /*0008*/ 	.byte	0x04, 0x17
        /*000a*/ 	.short	(.L_87 - .L_86)
.L_86:
        /*000c*/ 	.word	0x00000000
        /*0010*/ 	.short	0x0002
        /*0012*/ 	.short	0x0010
        /*0014*/ 	.byte	0x00, 0xf5, 0x21, 0x00


	//----- nvinfo : EIATTR_KPARAM_INFO
	.align		4
.L_87:
        /*0018*/ 	.byte	0x04, 0x17
        /*001a*/ 	.short	(.L_89 - .L_88)
.L_88:
        /*001c*/ 	.word	0x00000000
        /*0020*/ 	.short	0x0001
        /*0022*/ 	.short	0x0008
        /*0024*/ 	.byte	0x00, 0xf5, 0x21, 0x00


	//----- nvinfo : EIATTR_KPARAM_INFO
	.align		4
.L_89:
        /*0028*/ 	.byte	0x04, 0x17
        /*002a*/ 	.short	(.L_91 - .L_90)
.L_90:
        /*002c*/ 	.word	0x00000000
        /*0030*/ 	.short	0x0000
        /*0032*/ 	.short	0x0000
        /*0034*/ 	.byte	0x00, 0xf0, 0x21, 0x00


	//----- nvinfo : EIATTR_SPARSE_MMA_MASK
	.align		4
.L_91:
        /*0038*/ 	.byte	0x03, 0x50
        /*003a*/ 	.short	0x0000


	//----- nvinfo : EIATTR_MAXREG_COUNT
	.align		4
        /*003c*/ 	.byte	0x03, 0x1b
        /*003e*/ 	.short	0x00ff


	//----- nvinfo : EIATTR_MERCURY_ISA_VERSION
	.align		4
        /*0040*/ 	.byte	0x03, 0x5f
        /*0042*/ 	.short	0x0101


	//----- nvinfo : EIATTR_VRC_CTA_INIT_COUNT
	.align		4
        /*0044*/ 	.byte	0x02, 0x4a
	.zero		1
	.zero		1


	//----- nvinfo : EIATTR_EXIT_INSTR_OFFSETS
	.align		4
        /*0048*/ 	.byte	0x04, 0x1c
        /*004a*/ 	.short	(.L_93 - .L_92)


	//   ....[0]....
.L_92:
        /*004c*/ 	.word	0x00000010


	//----- nvinfo : EIATTR_CBANK_PARAM_SIZE
	.align		4
.L_93:
        /*0050*/ 	.byte	0x03, 0x19
        /*0052*/ 	.short	0x0018


	//----- nvinfo : EIATTR_PARAM_CBANK
	.align		4
        /*0054*/ 	.byte	0x04, 0x0a
        /*0056*/ 	.short	(.L_95 - .L_94)
	.align		4
.L_94:
        /*0058*/ 	.word	index@(.nv.constant0._Z18pdep_timing_kernelmPmS_)
        /*005c*/ 	.short	0x0380
        /*005e*/ 	.short	0x0018


	//----- nvinfo : EIATTR_SW_WAR
	.align		4
.L_95:
        /*0060*/ 	.byte	0x04, 0x36
        /*0062*/ 	.short	(.L_97 - .L_96)
.L_96:
        /*0064*/ 	.word	0x00000008
.L_97:


//--------------------- .nv.info._Z14pdep_64_kernelmmm --------------------------
	.section	.nv.info._Z14pdep_64_kernelmmm,"",@"SHT_CUDA_INFO"
	.sectionflags	@""
	.align	4


	//----- nvinfo : EIATTR_CUDA_API_VERSION
	.align		4
        /*0000*/ 	.byte	0x04, 0x37
        /*0002*/ 	.short	(.L_99 - .L_98)
.L_98:
        /*0004*/ 	.word	0x00000082


	//----- nvinfo : EIATTR_KPARAM_INFO
	.align		4
.L_99:
        /*0008*/ 	.byte	0x04, 0x17
        /*000a*/ 	.short	(.L_101 - .L_100)
.L_100:
        /*000c*/ 	.word	0x00000000
        /*0010*/ 	.short	0x0002
        /*0012*/ 	.short	0x0010
        /*0014*/ 	.byte	0x00, 0xf0, 0x21, 0x00


	//----- nvinfo : EIATTR_KPARAM_INFO
	.align		4
.L_101:
        /*0018*/ 	.byte	0x04, 0x17
        /*001a*/ 	.short	(.L_103 - .L_102)
.L_102:
        /*001c*/ 	.word	0x00000000
        /*0020*/ 	.short	0x0001
        /*0022*/ 	.short	0x0008
        /*0024*/ 	.byte	0x00, 0xf0, 0x21, 0x00


	//----- nvinfo : EIATTR_KPARAM_INFO
	.align		4
.L_103:
        /*0028*/ 	.byte	0x04, 0x17
        /*002a*/ 	.short	(.L_105 - .L_104)
.L_104:
        /*002c*/ 	.word	0x00000000
        /*0030*/ 	.short	0x0000
        /*0032*/ 	.short	0x0000
        /*0034*/ 	.byte	0x00, 0xf0, 0x21, 0x00


	//----- nvinfo : EIATTR_SPARSE_MMA_MASK
	.align		4
.L_105:
        /*0038*/ 	.byte	0x03, 0x50
        /*003a*/ 	.short	0x0000


	//----- nvinfo : EIATTR_MAXREG_COUNT
	.align		4
        /*003c*/ 	.byte	0x03, 0x1b
        /*003e*/ 	.short	0x00ff


	//----- nvinfo : EIATTR_EXTERNS
	.align		4
        /*0040*/ 	.byte	0x04, 0x0f
        /*0042*/ 	.short	(.L_107 - .L_106)


	//   ....[0]....
	.align		4
.L_106:
        /*0044*/ 	.word	index@(vprintf)


	//----- nvinfo : EIATTR_MERCURY_ISA_VERSION
	.align		4
.L_107:
        /*0048*/ 	.byte	0x03, 0x5f
        /*004a*/ 	.short	0x0101


	//----- nvinfo : EIATTR_COOP_GROUP_MASK_REGIDS
	.align		4
        /*004c*/ 	.byte	0x04, 0x29
        /*004e*/ 	.short	(.L_109 - .L_108)


	//   ....[0]....
.L_108:
        /*0050*/ 	.word	0xffffffff


	//   ....[1]....
        /*0054*/ 	.word	0xffffffff


	//   ....[2]....
        /*0058*/ 	.word	0xffffffff


	//   ....[3]....
        /*005c*/ 	.word	0xffffffff


	//   ....[4]....
        /*0060*/ 	.word	0xffffffff


	//   ....[5]....
        /*0064*/ 	.word	0xffffffff


	//   ....[6]....
        /*0068*/ 	.word	0xffffffff


	//   ....[7]....
        /*006c*/ 	.word	0xffffffff


	//   ....[8]....
        /*0070*/ 	.word	0xffffffff


	//   ....[9]....
        /*0074*/ 	.word	0xffffffff


	//----- nvinfo : EIATTR_COOP_GROUP_INSTR_OFFSETS
	.align		4
.L_109:
        /*0078*/ 	.byte	0x04, 0x28
        /*007a*/ 	.short	(.L_111 - .L_110)


	//   ....[0]....
.L_110:
        /*007c*/ 	.word	0x00000170


	//   ....[1]....
        /*0080*/ 	.word	0x000001b0


	//   ....[2]....
        /*0084*/ 	.word	0x000001f0


	//   ....[3]....
        /*0088*/ 	.word	0x00000230


	//   ....[4]....
        /*008c*/ 	.word	0x00000270


	//   ....[5]....
        /*0090*/ 	.word	0x000002c0


	//   ....[6]....
        /*0094*/ 	.word	0x000002e0


	//   ....[7]....
        /*0098*/ 	.word	0x00000300


	//   ....[8]....
        /*009c*/ 	.word	0x00000320


	//   ....[9]....
        /*00a0*/ 	.word	0x00000340


	//----- nvinfo : EIATTR_VRC_CTA_INIT_COUNT
	.align		4
.L_111:
        /*00a4*/ 	.byte	0x02, 0x4a
	.zero		1
	.zero		1


	//----- nvinfo : EIATTR_SYSCALL_OFFSETS
	.align		4
        /*00a8*/ 	.byte	0x04, 0x46
        /*00aa*/ 	.short	(.L_113 - .L_112)


	//   ....[0]....
.L_112:
        /*00ac*/ 	.word	0x000003e0


	//   ....[1]....
        /*00b0*/ 	.word	0x00000540


	//   ....[2]....
        /*00b4*/ 	.word	0x00000610


	//   ....[3]....
        /*00b8*/ 	.word	0x000006e0


	//   ....[4]....
        /*00bc*/ 	.word	0x000007b0


	//   ....[5]....
        /*00c0*/ 	.word	0x00000880


	//   ....[6]....
        /*00c4*/ 	.word	0x00000950


	//   ....[7]....
        /*00c8*/ 	.word	0x00000a20


	//   ....[8]....
        /*00cc*/ 	.word	0x00000af0


	//   ....[9]....
        /*00d0*/ 	.word	0x00000bc0


	//   ....[10]....
        /*00d4*/ 	.word	0x00000c90


	//   ....[11]....
        /*00d8*/ 	.word	0x00000d60


	//   ....[12]....
        /*00dc*/ 	.word	0x00000e30


	//   ....[13]....
        /*00e0*/ 	.word	0x00000f00


	//   ....[14]....
        /*00e4*/ 	.word	0x00000fd0


	//   ....[15]....
        /*00e8*/ 	.word	0x000010a0


	//   ....[16]....
        /*00ec*/ 	.word	0x00001160


	//   ....[17]....
        /*00f0*/ 	.word	0x00001210


	//   ....[18]....
        /*00f4*/ 	.word	0x00001370


	//   ....[19]....
        /*00f8*/ 	.word	0x00001440


	//   ....[20]....
        /*00fc*/ 	.word	0x00001510


	//   ....[21]....
        /*0100*/ 	.word	0x000015e0


	//   ....[22]....
        /*0104*/ 	.word	0x000016b0


	//   ....[23]....
        /*0108*/ 	.word	0x00001780


	//   ....[24]....
        /*010c*/ 	.word	0x00001850


	//   ....[25]....
        /*0110*/ 	.word	0x00001920


	//   ....[26]....
        /*0114*/ 	.word	0x000019f0


	//   ....[27]....
        /*0118*/ 	.word	0x00001ac0


	//   ....[28]....
        /*011c*/ 	.word	0x00001b90


	//   ....[29]....
        /*0120*/ 	.word	0x00001c60


	//   ....[30]....
        /*0124*/ 	.word	0x00001d30


	//   ....[31]....
        /*0128*/ 	.word	0x00001e00


	//   ....[32]....
        /*012c*/ 	.word	0x00001ed0


	//   ....[33]....
        /*0130*/ 	.word	0x00001f90


	//   ....[34]....
        /*0134*/ 	.word	0x00002040


	//   ....[35]....
        /*0138*/ 	.word	0x00002170


	//   ....[36]....
        /*013c*/ 	.word	0x00002230


	//   ....[37]....
        /*0140*/ 	.word	0x000022f0


	//   ....[38]....
        /*0144*/ 	.word	0x000023b0


	//   ....[39]....
        /*0148*/ 	.word	0x00002470


	//   ....[40]....
        /*014c*/ 	.word	0x00002530


	//   ....[41]....
        /*0150*/ 	.word	0x000025f0


	//   ....[42]....
        /*0154*/ 	.word	0x000026b0


	//   ....[43]....
        /*0158*/ 	.word	0x00002770


	//   ....[44]....
        /*015c*/ 	.word	0x00002830


	//   ....[45]....
        /*0160*/ 	.word	0x000028f0


	//   ....[46]....
        /*0164*/ 	.word	0x000029b0


	//   ....[47]....
        /*0168*/ 	.word	0x00002a70


	//   ....[48]....
        /*016c*/ 	.word	0x00002b30


	//   ....[49]....
        /*0170*/ 	.word	0x00002bf0


	//   ....[50]....
        /*0174*/ 	.word	0x00002ca0


	//   ....[51]....
        /*0178*/ 	.word	0x00002d50


	//----- nvinfo : EIATTR_EXIT_INSTR_OFFSETS
	.align		4
.L_113:
        /*017c*/ 	.byte	0x04, 0x1c
        /*017e*/ 	.short	(.L_115 - .L_114)


	//   ....[0]....
.L_114:
        /*0180*/ 	.word	0x000000d0


	//   ....[1]....
        /*0184*/ 	.word	0x00000350


	//   ....[2]....
        /*0188*/ 	.word	0x00002d60


	//----- nvinfo : EIATTR_CRS_STACK_SIZE
	.align		4
.L_115:
        /*018c*/ 	.byte	0x04, 0x1e
        /*018e*/ 	.short	(.L_117 - .L_116)
.L_116:
        /*0190*/ 	.word	0x00000000


	//----- nvinfo : EIATTR_CBANK_PARAM_SIZE
	.align		4
.L_117:
        /*0194*/ 	.byte	0x03, 0x19
        /*0196*/ 	.short	0x0018


	//----- nvinfo : EIATTR_PARAM_CBANK
	.align		4
        /*0198*/ 	.byte	0x04, 0x0a
        /*019a*/ 	.short	(.L_119 - .L_118)
	.align		4
.L_118:
        /*019c*/ 	.word	index@(.nv.constant0._Z14pdep_64_kernelmmm)
        /*01a0*/ 	.short	0x0380
        /*01a2*/ 	.short	0x0018


	//----- nvinfo : EIATTR_SW_WAR
	.align		4
.L_119:
        /*01a4*/ 	.byte	0x04, 0x36
        /*01a6*/ 	.short	(.L_121 - .L_120)
.L_120:
        /*01a8*/ 	.word	0x00000008
.L_121:


//--------------------- .nv.info._Z11pdep_kernelmjj --------------------------
	.section	.nv.info._Z11pdep_kernelmjj,"",@"SHT_CUDA_INFO"
	.sectionflags	@""
	.align	4


	//----- nvinfo : EIATTR_CUDA_API_VERSION
	.align		4
        /*0000*/ 	.byte	0x04, 0x37
        /*0002*/ 	.short	(.L_123 - .L_122)
.L_122:
        /*0004*/ 	.word	0x00000082


	//----- nvinfo : EIATTR_KPARAM_INFO
	.align		4
.L_123:
        /*0008*/ 	.byte	0x04, 0x17
        /*000a*/ 	.short	(.L_125 - .L_124)
.L_124:
        /*000c*/ 	.word	0x00000000
        /*0010*/ 	.short	0x0002
        /*0012*/ 	.short	0x000c
        /*0014*/ 	.byte	0x00, 0xf0, 0x11, 0x00


	//----- nvinfo : EIATTR_KPARAM_INFO
	.align		4
.L_125:
        /*0018*/ 	.byte	0x04, 0x17
        /*001a*/ 	.short	(.L_127 - .L_126)
.L_126:
        /*001c*/ 	.word	0x00000000
        /*0020*/ 	.short	0x0001
        /*0022*/ 	.short	0x0008
        /*0024*/ 	.byte	0x00, 0xf0, 0x11, 0x00


	//----- nvinfo : EIATTR_KPARAM_INFO
	.align		4
.L_127:
        /*0028*/ 	.byte	0x04, 0x17
        /*002a*/ 	.short	(.L_129 - .L_128)
.L_128:
        /*002c*/ 	.word	0x00000000
        /*0030*/ 	.short	0x0000
        /*0032*/ 	.short	0x0000
        /*0034*/ 	.byte	0x00, 0xf0, 0x21, 0x00


	//----- nvinfo : EIATTR_SPARSE_MMA_MASK
	.align		4
.L_129:
        /*0038*/ 	.byte	0x03, 0x50
        /*003a*/ 	.short	0x0000


	//----- nvinfo : EIATTR_MAXREG_COUNT
	.align		4
        /*003c*/ 	.byte	0x03, 0x1b
        /*003e*/ 	.short	0x00ff


	//----- nvinfo : EIATTR_EXTERNS
	.align		4
        /*0040*/ 	.byte	0x04, 0x0f
        /*0042*/ 	.short	(.L_131 - .L_130)


	//   ....[0]....
	.align		4
.L_130:
        /*0044*/ 	.word	index@(vprintf)


	//----- nvinfo : EIATTR_MERCURY_ISA_VERSION
	.align		4
.L_131:
        /*0048*/ 	.byte	0x03, 0x5f
        /*004a*/ 	.short	0x0101


	//----- nvinfo : EIATTR_COOP_GROUP_MASK_REGIDS
	.align		4
        /*004c*/ 	.byte	0x04, 0x29
        /*004e*/ 	.short	(.L_133 - .L_132)


	//   ....[0]....
.L_132:
        /*0050*/ 	.word	0xffffffff


	//   ....[1]....
        /*0054*/ 	.word	0xffffffff


	//   ....[2]....
        /*0058*/ 	.word	0xffffffff


	//   ....[3]....
        /*005c*/ 	.word	0xffffffff


	//   ....[4]....
        /*0060*/ 	.word	0xffffffff


	//   ....[5]....
        /*0064*/ 	.word	0xffffffff


	//   ....[6]....
        /*0068*/ 	.word	0xffffffff


	//   ....[7]....
        /*006c*/ 	.word	0xffffffff


	//   ....[8]....
        /*0070*/ 	.word	0xffffffff


	//   ....[9]....
        /*0074*/ 	.word	0xffffffff


	//   ....[10]....
        /*0078*/ 	.word	0xffffffff


	//   ....[11]....
        /*007c*/ 	.word	0x0500000f


	//   ....[12]....
        /*0080*/ 	.word	0x0500000f


	//   ....[13]....
        /*0084*/ 	.word	0x0500000f


	//   ....[14]....
        /*0088*/ 	.word	0x0500000f


	//   ....[15]....
        /*008c*/ 	.word	0x0500000f


	//   ....[16]....
        /*0090*/ 	.word	0x0500000f


	//----- nvinfo : EIATTR_COOP_GROUP_INSTR_OFFSETS
	.align		4
.L_133:
        /*0094*/ 	.byte	0x04, 0x28
        /*0096*/ 	.short	(.L_135 - .L_134)


	//   ....[0]....
.L_134:
        /*0098*/ 	.word	0x00000150


	//   ....[1]....
        /*009c*/ 	.word	0x00000190


	//   ....[2]....
        /*00a0*/ 	.word	0x000001d0


	//   ....[3]....
        /*00a4*/ 	.word	0x00000210


	//   ....[4]....
        /*00a8*/ 	.word	0x00000250


	//   ....[5]....
        /*00ac*/ 	.word	0x000003e0


	//   ....[6]....
        /*00b0*/ 	.word	0x00000400


	//   ....[7]....
        /*00b4*/ 	.word	0x00000420


	//   ....[8]....
        /*00b8*/ 	.word	0x00000440


	//   ....[9]....
        /*00bc*/ 	.word	0x00000460


	//   ....[10]....
        /*00c0*/ 	.word	0x00000470


	//   ....[11]....
        /*00c4*/ 	.word	0x00004cc0


	//   ....[12]....
        /*00c8*/ 	.word	0x00004cf0


	//   ....[13]....
        /*00cc*/ 	.word	0x00004d50


	//   ....[14]....
        /*00d0*/ 	.word	0x00004db0


	//   ....[15]....
        /*00d4*/ 	.word	0x00004e10


	//   ....[16]....
        /*00d8*/ 	.word	0x00004e70


	//----- nvinfo : EIATTR_VRC_CTA_INIT_COUNT
	.align		4
.L_135:
        /*00dc*/ 	.byte	0x02, 0x4a
	.zero		1
	.zero		1


	//----- nvinfo : EIATTR_SYSCALL_OFFSETS
	.align		4
        /*00e0*/ 	.byte	0x04, 0x46
        /*00e2*/ 	.short	(.L_137 - .L_136)


	//   ....[0]....
.L_136:
        /*00e4*/ 	.word	0x00000350


	//   ....[1]....
        /*00e8*/ 	.word	0x00000520


	//   ....[2]....
        /*00ec*/ 	.word	0x000005d0


	//   ....[3]....
        /*00f0*/ 	.word	0x00000690


	//   ....[4]....
        /*00f4*/ 	.word	0x00000750


	//   ....[5]....
        /*00f8*/ 	.word	0x00000810


	//   ....[6]....
        /*00fc*/ 	.word	0x000008d0


	//   ....[7]....
        /*0100*/ 	.word	0x00000990


	//   ....[8]....
        /*0104*/ 	.word	0x00000a50


	//   ....[9]....
        /*0108*/ 	.word	0x00000b10


	//   ....[10]....
        /*010c*/ 	.word	0x00000bd0


	//   ....[11]....
        /*0110*/ 	.word	0x00000c90


	//   ....[12]....
        /*0114*/ 	.word	0x00000d50


	//   ....[13]....
        /*0118*/ 	.word	0x00000e10


	//   ....[14]....
        /*011c*/ 	.word	0x00000ed0


	//   ....[15]....
        /*0120*/ 	.word	0x00000f90


	//   ....[16]....
        /*0124*/ 	.word	0x00001050


	//   ....[17]....
        /*0128*/ 	.word	0x00001110


	//   ....[18]....
        /*012c*/ 	.word	0x000011d0


	//   ....[19]....
        /*0130*/ 	.word	0x00001290


	//   ....[20]....
        /*0134*/ 	.word	0x00001350


	//   ....[21]....
        /*0138*/ 	.word	0x00001410


	//   ....[22]....
        /*013c*/ 	.word	0x000014d0


	//   ....[23]....
        /*0140*/ 	.word	0x00001590


	//   ....[24]....
        /*0144*/ 	.word	0x00001650


	//   ....[25]....
        /*0148*/ 	.word	0x00001710


	//   ....[26]....
        /*014c*/ 	.word	0x000017d0


	//   ....[27]....
        /*0150*/ 	.word	0x00001890


	//   ....[28]....
        /*0154*/ 	.word	0x00001950


	//   ....[29]....
        /*0158*/ 	.word	0x00001a10


	//   ....[30]....
        /*015c*/ 	.word	0x00001ad0


	//   ....[31]....
        /*0160*/ 	.word	0x00001b90


	//   ....[32]....
        /*0164*/ 	.word	0x00001c50


	//   ....[33]....
        /*0168*/ 	.word	0x00001d00


	//   ....[34]....
        /*016c*/ 	.word	0x00001d70


	//   ....[35]....
        /*0170*/ 	.word	0x00001e20


	//   ....[36]....
        /*0174*/ 	.word	0x00001ee0


	//   ....[37]....
        /*0178*/ 	.word	0x00001fa0


	//   ....[38]....
        /*017c*/ 	.word	0x00002060


	//   ....[39]....
        /*0180*/ 	.word	0x00002120


	//   ....[40]....
        /*0184*/ 	.word	0x000021e0


	//   ....[41]....
        /*0188*/ 	.word	0x000022a0


	//   ....[42]....
        /*018c*/ 	.word	0x00002360


	//   ....[43]....
        /*0190*/ 	.word	0x00002420


	//   ....[44]....
        /*0194*/ 	.word	0x000024e0


	//   ....[45]....
        /*0198*/ 	.word	0x000025a0


	//   ....[46]....
        /*019c*/ 	.word	0x00002660


	//   ....[47]....
        /*01a0*/ 	.word	0x00002720


	//   ....[48]....
        /*01a4*/ 	.word	0x000027e0


	//   ....[49]....
        /*01a8*/ 	.word	0x000028a0


	//   ....[50]....
        /*01ac*/ 	.word	0x00002960


	//   ....[51]....
        /*01b0*/ 	.word	0x00002a20


	//   ....[52]....
        /*01b4*/ 	.word	0x00002ae0


	//   ....[53]....
        /*01b8*/ 	.word	0x00002ba0


	//   ....[54]....
        /*01bc*/ 	.word	0x00002c60


	//   ....[55]....
        /*01c0*/ 	.word	0x00002d20


	//   ....[56]....
        /*01c4*/ 	.word	0x00002de0


	//   ....[57]....
        /*01c8*/ 	.word	0x00002ea0


	//   ....[58]....
        /*01cc*/ 	.word	0x00002f60


	//   ....[59]....
        /*01d0*/ 	.word	0x00003020


	//   ....[60]....
        /*01d4*/ 	.word	0x000030e0


	//   ....[61]....
        /*01d8*/ 	.word	0x000031a0


	//   ....[62]....
        /*01dc*/ 	.word	0x00003260


	//   ....[63]....
        /*01e0*/ 	.word	0x00003320


	//   ....[64]....
        /*01e4*/ 	.word	0x000033e0


	//   ....[65]....
        /*01e8*/ 	.word	0x000034a0


	//   ....[66]....
        /*01ec*/ 	.word	0x00003550


	//   ....[67]....
        /*01f0*/ 	.word	0x000035c0


	//   ....[68]....
        /*01f4*/ 	.word	0x00003660


	//   ....[69]....
        /*01f8*/ 	.word	0x00003710


	//   ....[70]....
        /*01fc*/ 	.word	0x000037c0


	//   ....[71]....
        /*0200*/ 	.word	0x00003870


	//   ....[72]....
        /*0204*/ 	.word	0x00003920


	//   ....[73]....
        /*0208*/ 	.word	0x000039d0


	//   ....[74]....
        /*020c*/ 	.word	0x00003a80


	//   ....[75]....
        /*0210*/ 	.word	0x00003b30


	//   ....[76]....
        /*0214*/ 	.word	0x00003be0


	//   ....[77]....
        /*0218*/ 	.word	0x00003c90


	//   ....[78]....
        /*021c*/ 	.word	0x00003d40


	//   ....[79]....
        /*0220*/ 	.word	0x00003df0


	//   ....[80]....
        /*0224*/ 	.word	0x00003ea0


	//   ....[81]....
        /*0228*/ 	.word	0x00003f50


	//   ....[82]....
        /*022c*/ 	.word	0x00004000


	//   ....[83]....
        /*0230*/ 	.word	0x000040b0


	//   ....[84]....
        /*0234*/ 	.word	0x00004160


	//   ....[85]....
        /*0238*/ 	.word	0x00004210


	//   ....[86]....
        /*023c*/ 	.word	0x000042c0


	//   ....[87]....
        /*0240*/ 	.word	0x00004370


	//   ....[88]....
        /*0244*/ 	.word	0x00004420


	//   ....[89]....
        /*0248*/ 	.word	0x000044d0


	//   ....[90]....
        /*024c*/ 	.word	0x00004580


	//   ....[91]....
        /*0250*/ 	.word	0x00004630


	//   ....[92]....
        /*0254*/ 	.word	0x000046e0


	//   ....[93]....
        /*0258*/ 	.word	0x00004790


	//   ....[94]....
        /*025c*/ 	.word	0x00004840


	//   ....[95]....
        /*0260*/ 	.word	0x000048f0


	//   ....[96]....
        /*0264*/ 	.word	0x000049a0


	//   ....[97]....
        /*0268*/ 	.word	0x00004a50


	//   ....[98]....
        /*026c*/ 	.word	0x00004b00


	//   ....[99]....
        /*0270*/ 	.word	0x00004ba0


	//   ....[100]....
        /*0274*/ 	.word	0x00004c10


	//----- nvinfo : EIATTR_EXIT_INSTR_OFFSETS
	.align		4
.L_137:
        /*0278*/ 	.byte	0x04, 0x1c
        /*027a*/ 	.short	(.L_139 - .L_138)


	//   ....[0]....
.L_138:
        /*027c*/ 	.word	0x000000d0


	//   ....[1]....
        /*0280*/ 	.word	0x00000490


	//   ....[2]....
        /*0284*/ 	.word	0x00004c20


	//----- nvinfo : EIATTR_CRS_STACK_SIZE
	.align		4
.L_139:
        /*0288*/ 	.byte	0x04, 0x1e
        /*028a*/ 	.short	(.L_141 - .L_140)
.L_140:
        /*028c*/ 	.word	0x00000000


	//----- nvinfo : EIATTR_CBANK_PARAM_SIZE
	.align		4
.L_141:
        /*0290*/ 	.byte	0x03, 0x19
        /*0292*/ 	.short	0x0010


	//----- nvinfo : EIATTR_PARAM_CBANK
	.align		4
        /*0294*/ 	.byte	0x04, 0x0a
        /*0296*/ 	.short	(.L_143 - .L_142)
	.align		4
.L_142:
        /*0298*/ 	.word	index@(.nv.constant0._Z11pdep_kernelmjj)
        /*029c*/ 	.short	0x0380
        /*029e*/ 	.short	0x0010


	//----- nvinfo : EIATTR_SW_WAR
	.align		4
.L_143:
        /*02a0*/ 	.byte	0x04, 0x36
        /*02a2*/ 	.short	(.L_145 - .L_144)
.L_144:
        /*02a4*/ 	.word	0x00000008
.L_145:


//--------------------- .nv.info._Z13reduce_kernelm --------------------------
	.section	.nv.info._Z13reduce_kernelm,"",@"SHT_CUDA_INFO"
	.sectionflags	@""
	.align	4


	//----- nvinfo : EIATTR_CUDA_API_VERSION
	.align		4
        /*0000*/ 	.byte	0x04, 0x37
        /*0002*/ 	.short	(.L_147 - .L_146)
.L_146:
        /*0004*/ 	.word	0x00000082


	//----- nvinfo : EIATTR_KPARAM_INFO
	.align		4
.L_147:
        /*0008*/ 	.byte	0x04, 0x17
        /*000a*/ 	.short	(.L_149 - .L_148)
.L_148:
        /*000c*/ 	.word	0x00000000
        /*0010*/ 	.short	0x0000
        /*0012*/ 	.short	0x0000
        /*0014*/ 	.byte	0x00, 0xf0, 0x21, 0x00


	//----- nvinfo : EIATTR_SPARSE_MMA_MASK
	.align		4
.L_149:
        /*0018*/ 	.byte	0x03, 0x50
        /*001a*/ 	.short	0x0000


	//----- nvinfo : EIATTR_MAXREG_COUNT
	.align		4
        /*001c*/ 	.byte	0x03, 0x1b
        /*001e*/ 	.short	0x00ff


	//----- nvinfo : EIATTR_EXTERNS
	.align		4
        /*0020*/ 	.byte	0x04, 0x0f
        /*0022*/ 	.short	(.L_151 - .L_150)


	//   ....[0]....
	.align		4
.L_150:
        /*0024*/ 	.word	index@(vprintf)


	//----- nvinfo : EIATTR_MERCURY_ISA_VERSION
	.align		4
.L_151:
        /*0028*/ 	.byte	0x03, 0x5f
        /*002a*/ 	.short	0x0101


	//----- nvinfo : EIATTR_COOP_GROUP_MASK_REGIDS
	.align		4
        /*002c*/ 	.byte	0x04, 0x29
        /*002e*/ 	.short	(.L_153 - .L_152)


	//   ....[0]....
.L_152:
        /*0030*/ 	.word	0xffffffff


	//   ....[1]....
        /*0034*/ 	.word	0xffffffff


	//   ....[2]....
        /*0038*/ 	.word	0xffffffff


	//   ....[3]....
        /*003c*/ 	.word	0xffffffff


	//   ....[4]....
        /*0040*/ 	.word	0xffffffff


	//----- nvinfo : EIATTR_COOP_GROUP_INSTR_OFFSETS
	.align		4
.L_153:
        /*0044*/ 	.byte	0x04, 0x28
        /*0046*/ 	.short	(.L_155 - .L_154)


	//   ....[0]....
.L_154:
        /*0048*/ 	.word	0x00000110


	//   ....[1]....
        /*004c*/ 	.word	0x00000150


	//   ....[2]....
        /*0050*/ 	.word	0x00000190


	//   ....[3]....
        /*0054*/ 	.word	0x000001d0


	//   ....[4]....
        /*0058*/ 	.word	0x00000230


	//----- nvinfo : EIATTR_VRC_CTA_INIT_COUNT
	.align		4
.L_155:
        /*005c*/ 	.byte	0x02, 0x4a
	.zero		1
	.zero		1


	//----- nvinfo : EIATTR_SYSCALL_OFFSETS
	.align		4
        /*0060*/ 	.byte	0x04, 0x46
        /*0062*/ 	.short	(.L_157 - .L_156)


	//   ....[0]....
.L_156:
        /*0064*/ 	.word	0x000002b0


	//----- nvinfo : EIATTR_EXIT_INSTR_OFFSETS
	.align		4
.L_157:
        /*0068*/ 	.byte	0x04, 0x1c
        /*006a*/ 	.short	(.L_159 - .L_158)


	//   ....[0]....
.L_158:
        /*006c*/ 	.word	0x000000d0


	//   ....[1]....
        /*0070*/ 	.word	0x000002c0


	//----- nvinfo : EIATTR_CRS_STACK_SIZE
	.align		4
.L_159:
        /*0074*/ 	.byte	0x04, 0x1e
        /*0076*/ 	.short	(.L_161 - .L_160)
.L_160:
        /*0078*/ 	.word	0x00000000


	//----- nvinfo : EIATTR_CBANK_PARAM_SIZE
	.align		4
.L_161:
        /*007c*/ 	.byte	0x03, 0x19
        /*007e*/ 	.short	0x0008


	//----- nvinfo : EIATTR_PARAM_CBANK
	.align		4
        /*0080*/ 	.byte	0x04, 0x0a
        /*0082*/ 	.short	(.L_163 - .L_162)
	.align		4
.L_162:
        /*0084*/ 	.word	index@(.nv.constant0._Z13reduce_kernelm)
        /*0088*/ 	.short	0x0380
        /*008a*/ 	.short	0x0008


	//----- nvinfo : EIATTR_SW_WAR
	.align		4
.L_163:
        /*008c*/ 	.byte	0x04, 0x36
        /*008e*/ 	.short	(.L_165 - .L_164)
.L_164:
        /*0090*/ 	.word	0x00000008
.L_165:


//--------------------- .nv.info._Z17dev_insert_kernelm --------------------------
	.section	.nv.info._Z17dev_insert_kernelm,"",@"SHT_CUDA_INFO"
	.sectionflags	@""
	.align	4


	//----- nvinfo : EIATTR_CUDA_API_VERSION
	.align		4
        /*0000*/ 	.byte	0x04, 0x37
        /*0002*/ 	.short	(.L_167 - .L_166)
.L_166:
        /*0004*/ 	.word	0x00000082


	//----- nvinfo : EIATTR_KPARAM_INFO
	.align		4
.L_167:
        /*0008*/ 	.byte	0x04, 0x17
        /*000a*/ 	.short	(.L_169 - .L_168)
.L_168:
        /*000c*/ 	.word	0x00000000
        /*0010*/ 	.short	0x0000
        /*0012*/ 	.short	0x0000
        /*0014*/ 	.byte	0x00, 0xf0, 0x21, 0x00


	//----- nvinfo : EIATTR_SPARSE_MMA_MASK
	.align		4
.L_169:
        /*0018*/ 	.byte	0x03, 0x50
        /*001a*/ 	.short	0x0000


	//----- nvinfo : EIATTR_MAXREG_COUNT
	.align		4
        /*001c*/ 	.byte	0x03, 0x1b
        /*001e*/ 	.short	0x00ff


	//----- nvinfo : EIATTR_EXTERNS
	.align		4
        /*0020*/ 	.byte	0x04, 0x0f
        /*0022*/ 	.short	(.L_171 - .L_170)


	//   ....[0]....
	.align		4
.L_170:
        /*0024*/ 	.word	index@(__assertfail)


	//----- nvinfo : EIATTR_MERCURY_ISA_VERSION
	.align		4
.L_171:
        /*0028*/ 	.byte	0x03, 0x5f
        /*002a*/ 	.short	0x0101


	//----- nvinfo : EIATTR_COOP_GROUP_MASK_REGIDS
	.align		4
        /*002c*/ 	.byte	0x04, 0x29
        /*002e*/ 	.short	(.L_173 - .L_172)


	//   ....[0]....
.L_172:
        /*0030*/ 	.word	0xffffffff


	//----- nvinfo : EIATTR_COOP_GROUP_INSTR_OFFSETS
	.align		4
.L_173:
        /*0034*/ 	.byte	0x04, 0x28
        /*0036*/ 	.short	(.L_175 - .L_174)


	//   ....[0]....
.L_174:
        /*0038*/ 	.word	0x00000140


	//----- nvinfo : EIATTR_VRC_CTA_INIT_COUNT
	.align		4
.L_175:
        /*003c*/ 	.byte	0x02, 0x4a
	.zero		1
	.zero		1


	//----- nvinfo : EIATTR_SYSCALL_OFFSETS
	.align		4
        /*0040*/ 	.byte	0x04, 0x46
        /*0042*/ 	.short	(.L_177 - .L_176)


	//   ....[0]....
.L_176:
        /*0044*/ 	.word	0x00000270


	//----- nvinfo : EIATTR_EXIT_INSTR_OFFSETS
	.align		4
.L_177:
        /*0048*/ 	.byte	0x04, 0x1c
        /*004a*/ 	.short	(.L_179 - .L_178)


	//   ....[0]....
.L_178:
        /*004c*/ 	.word	0x00000080


	//   ....[1]....
        /*0050*/ 	.word	0x00000170


	//   ....[2]....
        /*0054*/ 	.word	0x00000280


	//----- nvinfo : EIATTR_CRS_STACK_SIZE
	.align		4
.L_179:
        /*0058*/ 	.byte	0x04, 0x1e
        /*005a*/ 	.short	(.L_181 - .L_180)
.L_180:
        /*005c*/ 	.word	0x00000000


	//----- nvinfo : EIATTR_CBANK_PARAM_SIZE
	.align		4
.L_181:
        /*0060*/ 	.byte	0x03, 0x19
        /*0062*/ 	.short	0x0008


	//----- nvinfo : EIATTR_PARAM_CBANK
	.align		4
        /*0064*/ 	.byte	0x04, 0x0a
        /*0066*/ 	.short	(.L_183 - .L_182)
	.align		4
.L_182:
        /*0068*/ 	.word	index@(.nv.constant0._Z17dev_insert_kernelm)
        /*006c*/ 	.short	0x0380
        /*006e*/ 	.short	0x0008


	//----- nvinfo : EIATTR_SW_WAR
	.align		4
.L_183:
        /*0070*/ 	.byte	0x04, 0x36
        /*0072*/ 	.short	(.L_185 - .L_184)
.L_184:
        /*0074*/ 	.word	0x00000008
.L_185:


//--------------------- .nv.info._Z18test_insert_kernelm --------------------------
	.section	.nv.info._Z18test_insert_kernelm,"",@"SHT_CUDA_INFO"
	.sectionflags	@""
	.align	4


	//----- nvinfo : EIATTR_CUDA_API_VERSION
	.align		4
        /*0000*/ 	.byte	0x04, 0x37
        /*0002*/ 	.short	(.L_187 - .L_186)
.L_186:
        /*0004*/ 	.word	0x00000082


	//----- nvinfo : EIATTR_KPARAM_INFO
	.align		4
.L_187:
        /*0008*/ 	.byte	0x04, 0x17
        /*000a*/ 	.short	(.L_189 - .L_188)
.L_188:
        /*000c*/ 	.word	0x00000000
        /*0010*/ 	.short	0x0000
        /*0012*/ 	.short	0x0000
        /*0014*/ 	.byte	0x00, 0xf0, 0x21, 0x00


	//----- nvinfo : EIATTR_SPARSE_MMA_MASK
	.align		4
.L_189:
        /*0018*/ 	.byte	0x03, 0x50
        /*001a*/ 	.short	0x0000


	//----- nvinfo : EIATTR_MAXREG_COUNT
	.align		4
        /*001c*/ 	.byte	0x03, 0x1b
        /*001e*/ 	.short	0x00ff


	//----- nvinfo : EIATTR_EXTERNS
	.align		4
        /*0020*/ 	.byte	0x04, 0x0f
        /*0022*/ 	.short	(.L_191 - .L_190)


	//   ....[0]....
	.align		4
.L_190:
        /*0024*/ 	.word	index@(__assertfail)


	//----- nvinfo : EIATTR_MERCURY_ISA_VERSION
	.align		4
.L_191:
        /*0028*/ 	.byte	0x03, 0x5f
        /*002a*/ 	.short	0x0101


	//----- nvinfo : EIATTR_COOP_GROUP_MASK_REGIDS
	.align		4
        /*002c*/ 	.byte	0x04, 0x29
        /*002e*/ 	.short	(.L_193 - .L_192)


	//   ....[0]....
.L_192:
        /*0030*/ 	.word	0xffffffff


	//----- nvinfo : EIATTR_COOP_GROUP_INSTR_OFFSETS
	.align		4
.L_193:
        /*0034*/ 	.byte	0x04, 0x28
        /*0036*/ 	.short	(.L_195 - .L_194)


	//   ....[0]....
.L_194:
        /*0038*/ 	.word	0x00000140


	//----- nvinfo : EIATTR_VRC_CTA_INIT_COUNT
	.align		4
.L_195:
        /*003c*/ 	.byte	0x02, 0x4a
	.zero		1
	.zero		1


	//----- nvinfo : EIATTR_SYSCALL_OFFSETS
	.align		4
        /*0040*/ 	.byte	0x04, 0x46
        /*0042*/ 	.short	(.L_197 - .L_196)


	//   ....[0]....
.L_196:
        /*0044*/ 	.word	0x00000270


	//----- nvinfo : EIATTR_EXIT_INSTR_OFFSETS
	.align		4
.L_197:
        /*0048*/ 	.byte	0x04, 0x1c
        /*004a*/ 	.short	(.L_199 - .L_198)


	//   ....[0]....
.L_198:
        /*004c*/ 	.word	0x00000080


	//   ....[1]....
        /*0050*/ 	.word	0x00000170


	//   ....[2]....
        /*0054*/ 	.word	0x00000280


	//----- nvinfo : EIATTR_CRS_STACK_SIZE
	.align		4
.L_199:
        /*0058*/ 	.byte	0x04, 0x1e
        /*005a*/ 	.short	(.L_201 - .L_200)
.L_200:
        /*005c*/ 	.word	0x00000000


	//----- nvinfo : EIATTR_CBANK_PARAM_SIZE
	.align		4
.L_201:
        /*0060*/ 	.byte	0x03, 0x19
        /*0062*/ 	.short	0x0008


	//----- nvinfo : EIATTR_PARAM_CBANK
	.align		4
        /*0064*/ 	.byte	0x04, 0x0a
        /*0066*/ 	.short	(.L_203 - .L_202)
	.align		4
.L_202:
        /*0068*/ 	.word	index@(.nv.constant0._Z18test_insert_kernelm)
        /*006c*/ 	.short	0x0380
        /*006e*/ 	.short	0x0008


	//----- nvinfo : EIATTR_SW_WAR
	.align		4
.L_203:
        /*0070*/ 	.byte	0x04, 0x36
        /*0072*/ 	.short	(.L_205 - .L_204)
.L_204:
        /*0074*/ 	.word	0x00000008
.L_205:


//--------------------- .nv.callgraph             --------------------------
	.section	.nv.callgraph,"",@"SHT_CUDA_CALLGRAPH"
	.align	4
	.sectionentsize	8
	.align		4
        /*0000*/ 	.word	0x00000000
	.align		4
        /*0004*/ 	.word	0xffffffff
	.align		4
        /*0008*/ 	.word	index@(_Z16select_64_kernelmmi)
	.align		4
        /*000c*/ 	.word	index@(vprintf)
	.align		4
        /*0010*/ 	.word	index@(_Z14pdep_64_kernelmmm)
	.align		4
        /*0014*/ 	.word	index@(vprintf)
	.align		4
        /*0018*/ 	.word	index@(_Z11pdep_kernelmjj)
	.align		4
        /*001c*/ 	.word	index@(vprintf)
	.align		4
        /*0020*/ 	.word	index@(_Z13reduce_kernelm)
	.align		4
        /*0024*/ 	.word	index@(vprintf)
	.align		4
        /*0028*/ 	.word	index@(_Z17dev_insert_kernelm)
	.align		4
        /*002c*/ 	.word	index@(__assertfail)
	.align		4
        /*0030*/ 	.word	index@(_Z18test_insert_kernelm)
	.align		4
        /*0034*/ 	.word	index@(__assertfail)
	.align		4
        /*0038*/ 	.word	0x00000000
	.align		4
        /*003c*/ 	.word	0xfffffffe
	.align		4
        /*0040*/ 	.word	0x00000000
	.align		4
        /*0044*/ 	.word	0xfffffffd
	.align		4
        /*0048*/ 	.word	0x00000000
	.align		4
        /*004c*/ 	.word	0xfffffffc


//--------------------- .nv.constant4             --------------------------
	.section	.nv.constant4,"a",@progbits
	.align	8
	.align		8
.nv.constant4:
        /*0000*/ 	.dword	vprintf
	.align		8
        /*0008*/ 	.dword	__unnamed_1
	.align		8
        /*0010*/ 	.dword	__unnamed_2
	.align		8
        /*0018*/ 	.dword	$str
	.align		8
        /*0020*/ 	.dword	$str$1
	.align		8
        /*0028*/ 	.dword	$str$2
	.align		8
        /*0030*/ 	.dword	$str$3
	.align		8
        /*0038*/ 	.dword	$str$4
	.align		8
        /*0040*/ 	.dword	$str$5
	.align		8
        /*0048*/ 	.dword	$str$6
	.align		8
        /*0050*/ 	.dword	$str$7
	.align		8
        /*0058*/ 	.dword	$str$8
	.align		8
        /*0060*/ 	.dword	$str$9
	.align		8
        /*0068*/ 	.dword	$str$10
	.align		8
        /*0070*/ 	.dword	$str$11
	.align		8
        /*0078*/ 	.dword	$str$12
	.align		8
        /*0080*/ 	.dword	$str$13
	.align		8
        /*0088*/ 	.dword	$str$14
	.align		8
        /*0090*/ 	.dword	$str$15
	.align		8
        /*0098*/ 	.dword	__assertfail


//--------------------- .text._Z16select_64_kernelmmi --------------------------
	.section	.text._Z16select_64_kernelmmi,"ax",@progbits
	.align	128
        .global         _Z16select_64_kernelmmi
        .type           _Z16select_64_kernelmmi,@function
        .size           _Z16select_64_kernelmmi,(.L_x_219 - _Z16select_64_kernelmmi)
        .other          _Z16select_64_kernelmmi,@"STO_CUDA_ENTRY STV_DEFAULT"
_Z16select_64_kernelmmi:
.text._Z16select_64_kernelmmi:
[----:B------:R-:W0:Y:S01]  /*0000*/  LDC R1, c[0x0][0x37c] ;  /* 0x0000df00ff017b82 */ /* 0x000e220000000800 */
[----:B------:R-:W1:Y:S01]  /*0010*/  S2R R0, SR_TID.X ;  /* 0x0000000000007919 */ /* 0x000e620000002100 */
[----:B------:R-:W2:Y:S01]  /*0020*/  LDCU UR5, c[0x0][0x2fc] ;  /* 0x00005f80ff0577ac */ /* 0x000ea20008000800 */
[----:B0-----:R-:W-:Y:S01]  /*0030*/  VIADD R1, R1, 0xfffffff0 ;  /* 0xfffffff001017836 */ /* 0x001fe20000000000 */
[----:B------:R-:W1:Y:S01]  /*0040*/  S2R R3, SR_CTAID.X ;  /* 0x0000000000037919 */ /* 0x000e620000002500 */
[----:B------:R-:W1:Y:S01]  /*0050*/  LDCU UR6, c[0x0][0x360] ;  /* 0x00006c00ff0677ac */ /* 0x000e620008000800 */
[----:B------:R-:W0:Y:S01]  /*0060*/  LDCU.64 UR8, c[0x0][0x380] ;  /* 0x00007000ff0877ac */ /* 0x000e220008000a00 */
[----:B------:R-:W3:Y:S02]  /*0070*/  LDCU UR4, c[0x0][0x2f8] ;  /* 0x00005f00ff0477ac */ /* 0x000ee40008000800 */
[----:B---3--:R-:W-:Y:S01]  /*0080*/  IADD3 R19, P1, PT, R1, UR4, RZ ;  /* 0x0000000401137c10 */ /* 0x008fe2000ff3e0ff */
[----:B-1----:R-:W-:-:S04]  /*0090*/  IMAD R0, R3, UR6, R0 ;  /* 0x0000000603007c24 */ /* 0x002fc8000f8e0200 */
[----:B--2---:R-:W-:Y:S01]  /*00a0*/  IMAD.X R18, RZ, RZ, UR5, P1 ;  /* 0x00000005ff127e24 */ /* 0x004fe200088e06ff */
[----:B0-----:R-:W-:-:S04]  /*00b0*/  ISETP.GE.U32.AND P0, PT, R0, UR8, PT ;  /* 0x0000000800007c0c */ /* 0x001fc8000bf06070 */
[----:B------:R-:W-:-:S13]  /*00c0*/  ISETP.GE.U32.AND.EX P0, PT, RZ, UR9, PT, P0 ;  /* 0x00000009ff007c0c */ /* 0x000fda000bf06100 */
[----:B------:R-:W-:Y:S05]  /*00d0*/  @P0 EXIT ;  /* 0x000000000000094d */ /* 0x000fea0003800000 */
[C---:B------:R-:W-:Y:S01]  /*00e0*/  IMAD.SHL.U32 R2, R0.reuse, 0x2, RZ ;  /* 0x0000000200027824 */ /* 0x040fe200078e00ff */
[----:B------:R-:W0:Y:S01]  /*00f0*/  LDC R16, c[0x0][0x390] ;  /* 0x0000e400ff107b82 */ /* 0x000e220000000800 */
[----:B------:R-:W-:Y:S01]  /*0100*/  IMAD.MOV.U32 R5, RZ, RZ, 0x2 ;  /* 0x00000002ff057424 */ /* 0x000fe200078e00ff */
[----:B------:R-:W-:Y:S01]  /*0110*/  ISETP.NE.AND P2, PT, R0, RZ, PT ;  /* 0x000000ff0000720c */ /* 0x000fe20003f45270 */
[----:B------:R-:W-:-:S03]  /*0120*/  IMAD.MOV.U32 R17, RZ, RZ, -0x1 ;  /* 0xffffffffff117424 */ /* 0x000fc600078e00ff */
[CC--:B------:R-:W-:Y:S02]  /*0130*/  SHF.L.U32 R8, R5.reuse, R2.reuse, RZ ;  /* 0x0000000205087219 */ /* 0x0c0fe400000006ff */
[----:B------:R-:W-:Y:S02]  /*0140*/  SHF.L.U64.HI R5, R5, R2, RZ ;  /* 0x0000000205057219 */ /* 0x000fe400000102ff */
[----:B------:R-:W-:-:S04]  /*0150*/  IADD3 R6, P0, PT, R8, -0x1, RZ ;  /* 0xffffffff08067810 */ /* 0x000fc80007f1e0ff */
[----:B------:R-:W-:Y:S02]  /*0160*/  IADD3.X R7, PT, PT, R5, -0x1, RZ, P0, !PT ;  /* 0xffffffff05077810 */ /* 0x000fe400007fe4ff */
[----:B------:R-:W-:Y:S02]  /*0170*/  LOP3.LUT R6, R6, 0xfffffffe, RZ, 0xc0, !PT ;  /* 0xfffffffe06067812 */ /* 0x000fe400078ec0ff */
[----:B------:R-:W-:Y:S02]  /*0180*/  LOP3.LUT R7, R7, 0x1f, RZ, 0xc0, !PT ;  /* 0x0000001f07077812 */ /* 0x000fe400078ec0ff */
[----:B------:R-:W-:Y:S01]  /*0190*/  POPC R3, R6 ;  /* 0x0000000600037309 */ /* 0x000fe20000000000 */
[----:B------:R-:W-:-:S04]  /*01a0*/  LOP3.LUT P0, RZ, R8, 0xaaaaaaaa, RZ, 0xc0, !PT ;  /* 0xaaaaaaaa08ff7812 */ /* 0x000fc8000780c0ff */
[----:B------:R-:W-:-:S03]  /*01b0*/  LOP3.LUT P0, RZ, R5, 0xa, RZ, 0xc0, P0 ;  /* 0x0000000a05ff7812 */ /* 0x000fc6000000c0ff */
[----:B------:R-:W1:Y:S02]  /*01c0*/  POPC R4, R7 ;  /* 0x0000000700047309 */ /* 0x000e640000000000 */
[----:B-1----:R-:W-:-:S05]  /*01d0*/  IMAD.IADD R5, R3, 0x1, R4 ;  /* 0x0000000103057824 */ /* 0x002fca00078e0204 */
[----:B------:R-:W-:-:S04]  /*01e0*/  IADD3 R3, PT, PT, R5, -0x1, RZ ;  /* 0xffffffff05037810 */ /* 0x000fc80007ffe0ff */
[----:B0-----:R-:W-:Y:S01]  /*01f0*/  ISETP.NE.AND P1, PT, R3, R16, PT ;  /* 0x000000100300720c */ /* 0x001fe20003f25270 */
[----:B------:R-:W-:-:S05]  /*0200*/  @!P0 IMAD.MOV R5, RZ, RZ, R3 ;  /* 0x000000ffff058224 */ /* 0x000fca00078e0203 */
[----:B------:R-:W-:-:S04]  /*0210*/  ISETP.NE.AND P0, PT, R5, R16, PT ;  /* 0x000000100500720c */ /* 0x000fc80003f05270 */
[----:B------:R-:W-:Y:S02]  /*0220*/  ISETP.EQ.OR P0, PT, R3, R16, !P0 ;  /* 0x000000100300720c */ /* 0x000fe40004702670 */
[----:B------:R-:W-:-:S05]  /*0230*/  SEL R3, RZ, 0x1, !P1 ;  /* 0x00000001ff037807 */ /* 0x000fca0004800000 */
[----:B------:R-:W-:-:S05]  /*0240*/  IMAD.IADD R3, R2, 0x1, R3 ;  /* 0x0000000102037824 */ /* 0x000fca00078e0203 */
[----:B------:R-:W-:Y:S02]  /*0250*/  SEL R3, R3, RZ, P0 ;  /* 0x000000ff03037207 */ /* 0x000fe40000000000 */
[----:B------:R-:W-:-:S06]  /*0260*/  VOTE.ANY R4, PT, P0 ;  /* 0x0000000000047806 */ /* 0x000fcc00000e0100 */
[----:B------:R-:W0:Y:S08]  /*0270*/  BREV R4, R4 ;  /* 0x0000000400047301 */ /* 0x000e300000000000 */
[----:B0-----:R-:W0:Y:S02]  /*0280*/  FLO.U32.SH R6, R4 ;  /* 0x0000000400067300 */ /* 0x001e2400000e0400 */
[----:B0-----:R-:W-:-:S13]  /*0290*/  ISETP.NE.AND P1, PT, R6, -0x1, PT ;  /* 0xffffffff0600780c */ /* 0x001fda0003f25270 */
[----:B------:R-:W-:Y:S05]  /*02a0*/  @!P1 BRA `(.L_x_0) ;  /* 0x0000000000049947 */ /* 0x000fea0003800000 */
[----:B------:R0:W1:Y:S02]  /*02b0*/  SHFL.IDX PT, R17, R3, R6, 0x1f ;  /* 0x00001f0603117589 */ /* 0x00006400000e0000 */
.L_x_0:
[----:B------:R-:W-:Y:S05]  /*02c0*/  @P2 EXIT ;  /* 0x000000000000294d */ /* 0x000fea0003800000 */
[----:B------:R-:W-:Y:S01]  /*02d0*/  MOV R2, 0x0 ;  /* 0x0000000000027802 */ /* 0x000fe20000000f00 */
[----:B-1----:R1:W-:Y:S01]  /*02e0*/  STL.64 [R1+0x8], R16 ;  /* 0x0000081001007387 */ /* 0x0023e20000100a00 */
[----:B------:R-:W2:Y:S01]  /*02f0*/  LDCU.64 UR4, c[0x4][0x80] ;  /* 0x01001000ff0477ac */ /* 0x000ea20008000a00 */
[----:B0-----:R-:W-:Y:S01]  /*0300*/  IADD3 R6, P0, PT, R19, 0x8, RZ ;  /* 0x0000000813067810 */ /* 0x001fe20007f1e0ff */
[----:B------:R1:W0:Y:S03]  /*0310*/  LDC.64 R8, c[0x4][R2] ;  /* 0x0100000002087b82 */ /* 0x0002260000000a00 */
[----:B------:R-:W-:Y:S01]  /*0320*/  IADD3.X R7, PT, PT, RZ, R18, RZ, P0, !PT ;  /* 0x00000012ff077210 */ /* 0x000fe200007fe4ff */
[----:B--2---:R-:W-:Y:S02]  /*0330*/  IMAD.U32 R4, RZ, RZ, UR4 ;  /* 0x00000004ff047e24 */ /* 0x004fe4000f8e00ff */
[----:B-1----:R-:W-:-:S07]  /*0340*/  IMAD.U32 R5, RZ, RZ, UR5 ;  /* 0x00000005ff057e24 */ /* 0x002fce000f8e00ff */
[----:B------:R-:W-:-:S07]  /*0350*/  LEPC R20, `(.L_x_1) ;  /* 0x000000001014794e */ /* 0x000fce0000000000 */
[----:B0-----:R-:W-:Y:S05]  /*0360*/  CALL.ABS.NOINC R8 ;  /* 0x0000000008007343 */ /* 0x001fea0003c00000 */
.L_x_1:
[----:B------:R-:W0:Y:S01]  /*0370*/  LDC.64 R2, c[0x4][R2] ;  /* 0x0100000002027b82 */ /* 0x000e220000000a00 */
[----:B------:R-:W1:Y:S01]  /*0380*/  LDCU.64 UR4, c[0x4][0x88] ;  /* 0x01001100ff0477ac */ /* 0x000e620008000a00 */
[----:B------:R-:W-:Y:S01]  /*0390*/  CS2R R6, SRZ ;  /* 0x0000000000067805 */ /* 0x000fe2000001ff00 */
[----:B-1----:R-:W-:Y:S02]  /*03a0*/  IMAD.U32 R4, RZ, RZ, UR4 ;  /* 0x00000004ff047e24 */ /* 0x002fe4000f8e00ff */
[----:B------:R-:W-:-:S07]  /*03b0*/  IMAD.U32 R5, RZ, RZ, UR5 ;  /* 0x00000005ff057e24 */ /* 0x000fce000f8e00ff */
[----:B------:R-:W-:-:S07]  /*03c0*/  LEPC R20, `(.L_x_2) ;  /* 0x000000001014794e */ /* 0x000fce0000000000 */
[----:B0-----:R-:W-:Y:S05]  /*03d0*/  CALL.ABS.NOINC R2 ;  /* 0x0000000002007343 */ /* 0x001fea0003c00000 */
.L_x_2:
[----:B------:R-:W-:Y:S01]  /*03e0*/  BSSY.RECONVERGENT B6, `(.L_x_3) ;  /* 0x00000d9000067945 */ /* 0x000fe20003800200 */
[----:B------:R-:W-:Y:S02]  /*03f0*/  IMAD.MOV.U32 R16, RZ, RZ, RZ ;  /* 0x000000ffff107224 */ /* 0x000fe400078e00ff */
[----:B------:R-:W-:-:S07]  /*0400*/  IMAD.MOV.U32 R23, RZ, RZ, 0xf ;  /* 0x0000000fff177424 */ /* 0x000fce00078e00ff */
.L_x_20:
[----:B------:R-:W-:Y:S01]  /*0410*/  VIADD R0, R23, 0xfffffff1 ;  /* 0xfffffff117007836 */ /* 0x000fe20000000000 */
[----:B------:R-:W-:Y:S01]  /*0420*/  MOV R3, 0xfffffffe ;  /* 0xfffffffe00037802 */ /* 0x000fe20000000f00 */
[----:B------:R-:W0:Y:S01]  /*0430*/  LDCU.64 UR4, c[0x4][0x30] ;  /* 0x01000600ff0477ac */ /* 0x000e220008000a00 */
[----:B------:R-:W-:Y:S01]  /*0440*/  MOV R22, 0x0 ;  /* 0x0000000000167802 */ /* 0x000fe20000000f00 */
[----:B------:R-:W-:Y:S01]  /*0450*/  VIADD R16, R16, 0x10 ;  /* 0x0000001010107836 */ /* 0x000fe20000000000 */
[----:B------:R-:W-:Y:S01]  /*0460*/  SHF.R.U64 R0, R3, R0, 0x1f ;  /* 0x0000001f03007419 */ /* 0x000fe20000001200 */
[----:B------:R-:W-:Y:S01]  /*0470*/  IMAD.MOV.U32 R6, RZ, RZ, R19 ;  /* 0x000000ffff067224 */ /* 0x000fe200078e0013 */
[----:B------:R1:W2:Y:S01]  /*0480*/  LDC.64 R2, c[0x4][R22] ;  /* 0x0100000016027b82 */ /* 0x0002a20000000a00 */
[----:B------:R-:W-:Y:S01]  /*0490*/  IMAD.MOV.U32 R7, RZ, RZ, R18 ;  /* 0x000000ffff077224 */ /* 0x000fe200078e0012 */
[----:B------:R-:W-:Y:S02]  /*04a0*/  LOP3.LUT R0, R0, 0x1, RZ, 0xc0, !PT ;  /* 0x0000000100007812 */ /* 0x000fe400078ec0ff */
[----:B------:R-:W-:-:S03]  /*04b0*/  ISETP.NE.AND P0, PT, R16, 0x40, PT ;  /* 0x000000401000780c */ /* 0x000fc60003f05270 */
[----:B------:R1:W-:Y:S01]  /*04c0*/  STL [R1], R0 ;  /* 0x0000000001007387 */ /* 0x0003e20000100800 */
[----:B------:R-:W-:Y:S01]  /*04d0*/  P2R R24, PR, RZ, 0x1 ;  /* 0x00000001ff187803 */ /* 0x000fe20000000000 */
[----:B0-----:R-:W-:Y:S02]  /*04e0*/  IMAD.U32 R4, RZ, RZ, UR4 ;  /* 0x00000004ff047e24 */ /* 0x001fe4000f8e00ff */
[----:B------:R-:W-:-:S07]  /*04f0*/  IMAD.U32 R5, RZ, RZ, UR5 ;  /* 0x00000005ff057e24 */ /* 0x000fce000f8e00ff */
[----:B------:R-:W-:-:S07]  /*0500*/  LEPC R20, `(.L_x_4) ;  /* 0x000000001014794e */ /* 0x000fce0000000000 */
[----:B-12---:R-:W-:Y:S05]  /*0510*/  CALL.ABS.NOINC R2 ;  /* 0x0000000002007343 */ /* 0x006fea0003c00000 */
.L_x_4:
[----:B------:R-:W-:Y:S01]  /*0520*/  IMAD.MOV.U32 R3, RZ, RZ, -0x2 ;  /* 0xfffffffeff037424 */ /* 0x000fe200078e00ff */
[----:B------:R-:W-:Y:S01]  /*0530*/  IADD3 R0, PT, PT, R23, -0xe, RZ ;  /* 0xfffffff217007810 */ /* 0x000fe20007ffe0ff */
[----:B------:R-:W0:Y:S01]  /*0540*/  LDCU.64 UR4, c[0x4][0x30] ;  /* 0x01000600ff0477ac */ /* 0x000e220008000a00 */
[----:B------:R-:W-:Y:S02]  /*0550*/  IMAD.MOV.U32 R6, RZ, RZ, R19 ;  /* 0x000000ffff067224 */ /* 0x000fe400078e0013 */
[----:B------:R-:W-:Y:S01]  /*0560*/  SHF.R.U64 R0, R3, R0, 0x1f ;  /* 0x0000001f03007419 */ /* 0x000fe20000001200 */
[----:B------:R-:W-:Y:S01]  /*0570*/  IMAD.MOV.U32 R7, RZ, RZ, R18 ;  /* 0x000000ffff077224 */ /* 0x000fe200078e0012 */
[----:B------:R1:W2:Y:S02]  /*0580*/  LDC.64 R2, c[0x4][R22] ;  /* 0x0100000016027b82 */ /* 0x0002a40000000a00 */
[----:B------:R-:W-:-:S05]  /*0590*/  LOP3.LUT R0, R0, 0x1, RZ, 0xc0, !PT ;  /* 0x0000000100007812 */ /* 0x000fca00078ec0ff */
[----:B------:R1:W-:Y:S01]  /*05a0*/  STL [R1], R0 ;  /* 0x0000000001007387 */ /* 0x0003e20000100800 */
[----:B0-----:R-:W-:Y:S02]  /*05b0*/  IMAD.U32 R4, RZ, RZ, UR4 ;  /* 0x00000004ff047e24 */ /* 0x001fe4000f8e00ff */
[----:B------:R-:W-:-:S07]  /*05c0*/  IMAD.U32 R5, RZ, RZ, UR5 ;  /* 0x00000005ff057e24 */ /* 0x000fce000f8e00ff */
[----:B------:R-:W-:-:S07]  /*05d0*/  LEPC R20, `(.L_x_5) ;  /* 0x000000001014794e */ /* 0x000fce0000000000 */
[----:B-12---:R-:W-:Y:S05]  /*05e0*/  CALL.ABS.NOINC R2 ;  /* 0x0000000002007343 */ /* 0x006fea0003c00000 */
.L_x_5:
        /* <DEDUP_REMOVED lines=13> */
.L_x_6:
        /* <DEDUP_REMOVED lines=13> */
.L_x_7:
        /* <DEDUP_REMOVED lines=13> */
.L_x_8:
        /* <DEDUP_REMOVED lines=13> */
.L_x_9:
        /* <DEDUP_REMOVED lines=13> */
.L_x_10:
        /* <DEDUP_REMOVED lines=13> */
.L_x_11:
        /* <DEDUP_REMOVED lines=13> */
.L_x_12:
        /* <DEDUP_REMOVED lines=13> */
.L_x_13:
        /* <DEDUP_REMOVED lines=13> */
.L_x_14:
        /* <DEDUP_REMOVED lines=13> */
.L_x_15:
        /* <DEDUP_REMOVED lines=13> */
.L_x_16:
        /* <DEDUP_REMOVED lines=13> */
.L_x_17:
        /* <DEDUP_REMOVED lines=13> */
.L_x_18:
[----:B------:R-:W-:Y:S01]  /*1080*/  MOV R0, 0xfffffffe ;  /* 0xfffffffe00007802 */ /* 0x000fe20000000f00 */
[----:B------:R0:W1:Y:S01]  /*1090*/  LDC.64 R2, c[0x4][R22] ;  /* 0x0100000016027b82 */ /* 0x0000620000000a00 */
[----:B------:R-:W2:Y:S01]  /*10a0*/  LDCU.64 UR4, c[0x4][0x30] ;  /* 0x01000600ff0477ac */ /* 0x000ea20008000a00 */
[----:B------:R-:W-:Y:S01]  /*10b0*/  IMAD.MOV.U32 R6, RZ, RZ, R19 ;  /* 0x000000ffff067224 */ /* 0x000fe200078e0013 */
[----:B------:R-:W-:Y:S01]  /*10c0*/  SHF.R.U64 R0, R0, R23, 0x1f ;  /* 0x0000001f00007419 */ /* 0x000fe20000001217 */
[----:B------:R-:W-:-:S03]  /*10d0*/  IMAD.MOV.U32 R7, RZ, RZ, R18 ;  /* 0x000000ffff077224 */ /* 0x000fc600078e0012 */
[----:B------:R-:W-:-:S05]  /*10e0*/  LOP3.LUT R0, R0, 0x1, RZ, 0xc0, !PT ;  /* 0x0000000100007812 */ /* 0x000fca00078ec0ff */
[----:B------:R0:W-:Y:S01]  /*10f0*/  STL [R1], R0 ;  /* 0x0000000001007387 */ /* 0x0001e20000100800 */
[----:B--2---:R-:W-:Y:S02]  /*1100*/  IMAD.U32 R4, RZ, RZ, UR4 ;  /* 0x00000004ff047e24 */ /* 0x004fe4000f8e00ff */
[----:B------:R-:W-:-:S07]  /*1110*/  IMAD.U32 R5, RZ, RZ, UR5 ;  /* 0x00000005ff057e24 */ /* 0x000fce000f8e00ff */
[----:B------:R-:W-:-:S07]  /*1120*/  LEPC R20, `(.L_x_19) ;  /* 0x000000001014794e */ /* 0x000fce0000000000 */
[----:B01----:R-:W-:Y:S05]  /*1130*/  CALL.ABS.NOINC R2 ;  /* 0x0000000002007343 */ /* 0x003fea0003c00000 */
.L_x_19:
[----:B------:R-:W-:Y:S01]  /*1140*/  ISETP.NE.AND P6, PT, R24, RZ, PT ;  /* 0x000000ff1800720c */ /* 0x000fe20003fc5270 */
[----:B------:R-:W-:-:S12]  /*1150*/  VIADD R23, R23, 0x10 ;  /* 0x0000001017177836 */ /* 0x000fd80000000000 */
[----:B------:R-:W-:Y:S05]  /*1160*/  @P6 BRA `(.L_x_20) ;  /* 0xfffffff000a86947 */ /* 0x000fea000383ffff */
[----:B------:R-:W-:Y:S05]  /*1170*/  BSYNC.RECONVERGENT B6 ;  /* 0x0000000000067941 */ /* 0x000fea0003800200 */
.L_x_3:
[----:B------:R-:W0:Y:S01]  /*1180*/  LDC.64 R22, c[0x4][R22] ;  /* 0x0100000016167b82 */ /* 0x000e220000000a00 */
[----:B------:R-:W1:Y:S01]  /*1190*/  LDCU.64 UR4, c[0x4][0x90] ;  /* 0x01001200ff0477ac */ /* 0x000e620008000a00 */
[----:B------:R-:W-:Y:S01]  /*11a0*/  CS2R R6, SRZ ;  /* 0x0000000000067805 */ /* 0x000fe2000001ff00 */
[----:B------:R-:W2:Y:S01]  /*11b0*/  LDCU UR6, c[0x0][0x2f8] ;  /* 0x00005f00ff0677ac */ /* 0x000ea20008000800 */
[----:B-1----:R-:W-:Y:S01]  /*11c0*/  MOV R4, UR4 ;  /* 0x0000000400047c02 */ /* 0x002fe20008000f00 */
[----:B------:R-:W-:Y:S02]  /*11d0*/  IMAD.U32 R5, RZ, RZ, UR5 ;  /* 0x00000005ff057e24 */ /* 0x000fe4000f8e00ff */
[----:B--2---:R-:W-:-:S07]  /*11e0*/  VIADD R16, R19, -UR6 ;  /* 0x8000000613107c36 */ /* 0x004fce0008000000 */
[----:B------:R-:W-:-:S07]  /*11f0*/  LEPC R20, `(.L_x_21) ;  /* 0x000000001014794e */ /* 0x000fce0000000000 */
[----:B0-----:R-:W-:Y:S05]  /*1200*/  CALL.ABS.NOINC R22 ;  /* 0x0000000016007343 */ /* 0x001fea0003c00000 */
.L_x_21:
[----:B------:R-:W-:Y:S02]  /*1210*/  IMAD.MOV.U32 R0, RZ, RZ, 0x1 ;  /* 0x00000001ff007424 */ /* 0x000fe400078e00ff */
[----:B------:R-:W-:Y:S01]  /*1220*/  HFMA2 R25, -RZ, RZ, 0, 8.94069671630859375e-07 ;  /* 0x0000000fff197431 */ /* 0x000fe200000001ff */
[----:B------:R-:W-:Y:S01]  /*1230*/  BSSY.RECONVERGENT B6, `(.L_x_22) ;  /* 0x00000ca000067945 */ /* 0x000fe20003800200 */
[----:B------:R-:W-:Y:S01]  /*1240*/  IMAD.MOV.U32 R23, RZ, RZ, RZ ;  /* 0x000000ffff177224 */ /* 0x000fe200078e00ff */
[CC--:B------:R-:W-:Y:S02]  /*1250*/  SHF.L.U64.HI R22, R0.reuse, R17.reuse, RZ ;  /* 0x0000001100167219 */ /* 0x0c0fe400000102ff */
[----:B------:R-:W-:-:S07]  /*1260*/  SHF.L.U32 R27, R0, R17, RZ ;  /* 0x00000011001b7219 */ /* 0x000fce00000006ff */
.L_x_39:
[----:B------:R-:W-:Y:S01]  /*1270*/  VIADD R0, R25, 0xfffffff1 ;  /* 0xfffffff119007836 */ /* 0x000fe20000000000 */
[----:B------:R-:W-:Y:S01]  /*1280*/  MOV R17, 0x0 ;  /* 0x0000000000117802 */ /* 0x000fe20000000f00 */
[----:B------:R-:W0:Y:S01]  /*1290*/  LDCU.64 UR4, c[0x4][0x30] ;  /* 0x01000600ff0477ac */ /* 0x000e220008000a00 */
[----:B------:R-:W-:Y:S01]  /*12a0*/  VIADD R23, R23, 0x10 ;  /* 0x0000001017177836 */ /* 0x000fe20000000000 */
[----:B------:R-:W-:Y:S01]  /*12b0*/  MOV R6, R19 ;  /* 0x0000001300067202 */ /* 0x000fe20000000f00 */
[----:B------:R1:W2:Y:S01]  /*12c0*/  LDC.64 R2, c[0x4][R17] ;  /* 0x0100000011027b82 */ /* 0x0002a20000000a00 */
[----:B------:R-:W-:Y:S01]  /*12d0*/  SHF.R.U64 R0, R27, R0, R22 ;  /* 0x000000001b007219 */ /* 0x000fe20000001216 */
[----:B------:R-:W-:Y:S01]  /*12e0*/  IMAD.MOV.U32 R7, RZ, RZ, R18 ;  /* 0x000000ffff077224 */ /* 0x000fe200078e0012 */
[----:B------:R-:W-:Y:S02]  /*12f0*/  ISETP.NE.AND P0, PT, R23, 0x40, PT ;  /* 0x000000401700780c */ /* 0x000fe40003f05270 */
[----:B------:R-:W-:-:S02]  /*1300*/  LOP3.LUT R9, R0, 0x1, RZ, 0xc0, !PT ;  /* 0x0000000100097812 */ /* 0x000fc400078ec0ff */
[----:B------:R-:W-:-:S03]  /*1310*/  P2R R24, PR, RZ, 0x1 ;  /* 0x00000001ff187803 */ /* 0x000fc60000000000 */
[----:B------:R1:W-:Y:S01]  /*1320*/  STL [R16], R9 ;  /* 0x0000000910007387 */ /* 0x0003e20000100800 */
[----:B0-----:R-:W-:Y:S02]  /*1330*/  IMAD.U32 R4, RZ, RZ, UR4 ;  /* 0x00000004ff047e24 */ /* 0x001fe4000f8e00ff */
[----:B------:R-:W-:-:S07]  /*1340*/  IMAD.U32 R5, RZ, RZ, UR5 ;  /* 0x00000005ff057e24 */ /* 0x000fce000f8e00ff */
[----:B------:R-:W-:-:S07]  /*1350*/  LEPC R20, `(.L_x_23) ;  /* 0x000000001014794e */ /* 0x000fce0000000000 */
[----:B-12---:R-:W-:Y:S05]  /*1360*/  CALL.ABS.NOINC R2 ;  /* 0x0000000002007343 */ /* 0x006fea0003c00000 */
.L_x_23:
[----:B------:R-:W-:Y:S01]  /*1370*/  VIADD R0, R25, 0xfffffff2 ;  /* 0xfffffff219007836 */ /* 0x000fe20000000000 */
[----:B------:R0:W1:Y:S01]  /*1380*/  LDC.64 R2, c[0x4][R17] ;  /* 0x0100000011027b82 */ /* 0x0000620000000a00 */
[----:B------:R-:W2:Y:S01]  /*1390*/  LDCU.64 UR4, c[0x4][0x30] ;  /* 0x01000600ff0477ac */ /* 0x000ea20008000a00 */
[----:B------:R-:W-:Y:S01]  /*13a0*/  MOV R6, R19 ;  /* 0x0000001300067202 */ /* 0x000fe20000000f00 */
[----:B------:R-:W-:Y:S01]  /*13b0*/  IMAD.MOV.U32 R7, RZ, RZ, R18 ;  /* 0x000000ffff077224 */ /* 0x000fe200078e0012 */
[----:B------:R-:W-:-:S04]  /*13c0*/  SHF.R.U64 R0, R27, R0, R22 ;  /* 0x000000001b007219 */ /* 0x000fc80000001216 */
[----:B------:R-:W-:-:S05]  /*13d0*/  LOP3.LUT R9, R0, 0x1, RZ, 0xc0, !PT ;  /* 0x0000000100097812 */ /* 0x000fca00078ec0ff */
[----:B------:R0:W-:Y:S01]  /*13e0*/  STL [R16], R9 ;  /* 0x0000000910007387 */ /* 0x0001e20000100800 */
[----:B--2---:R-:W-:Y:S02]  /*13f0*/  IMAD.U32 R4, RZ, RZ, UR4 ;  /* 0x00000004ff047e24 */ /* 0x004fe4000f8e00ff */
[----:B------:R-:W-:-:S07]  /*1400*/  IMAD.U32 R5, RZ, RZ, UR5 ;  /* 0x00000005ff057e24 */ /* 0x000fce000f8e00ff */
[----:B------:R-:W-:-:S07]  /*1410*/  LEPC R20, `(.L_x_24) ;  /* 0x000000001014794e */ /* 0x000fce0000000000 */
[----:B01----:R-:W-:Y:S05]  /*1420*/  CALL.ABS.NOINC R2 ;  /* 0x0000000002007343 */ /* 0x003fea0003c00000 */
.L_x_24:
        /* <DEDUP_REMOVED lines=12> */
.L_x_25:
        /* <DEDUP_REMOVED lines=12> */
.L_x_26:
        /* <DEDUP_REMOVED lines=12> */
.L_x_27:
        /* <DEDUP_REMOVED lines=12> */
.L_x_28:
        /* <DEDUP_REMOVED lines=12> */
.L_x_29:
        /* <DEDUP_REMOVED lines=12> */
.L_x_30:
        /* <DEDUP_REMOVED lines=12> */
.L_x_31:
        /* <DEDUP_REMOVED lines=12> */
.L_x_32:
        /* <DEDUP_REMOVED lines=12> */
.L_x_33:
        /* <DEDUP_REMOVED lines=12> */
.L_x_34:
        /* <DEDUP_REMOVED lines=12> */
.L_x_35:
        /* <DEDUP_REMOVED lines=12> */
.L_x_36:
        /* <DEDUP_REMOVED lines=12> */
.L_x_37:
[----:B------:R-:W-:Y:S01]  /*1df0*/  SHF.R.U64 R9, R27, R25, R22 ;  /* 0x000000191b097219 */ /* 0x000fe20000001216 */
[----:B------:R0:W1:Y:S01]  /*1e00*/  LDC.64 R2, c[0x4][R17] ;  /* 0x0100000011027b82 */ /* 0x0000620000000a00 */
[----:B------:R-:W2:Y:S01]  /*1e10*/  LDCU.64 UR4, c[0x4][0x30] ;  /* 0x01000600ff0477ac */ /* 0x000ea20008000a00 */
[----:B------:R-:W-:Y:S01]  /*1e20*/  IMAD.MOV.U32 R6, RZ, RZ, R19 ;  /* 0x000000ffff067224 */ /* 0x000fe200078e0013 */
[----:B------:R-:W-:Y:S02]  /*1e30*/  LOP3.LUT R9, R9, 0x1, RZ, 0xc0, !PT ;  /* 0x0000000109097812 */ /* 0x000fe400078ec0ff */
[----:B------:R-:W-:-:S03]  /*1e40*/  MOV R7, R18 ;  /* 0x0000001200077202 */ /* 0x000fc60000000f00 */
[----:B------:R0:W-:Y:S01]  /*1e50*/  STL [R16], R9 ;  /* 0x0000000910007387 */ /* 0x0001e20000100800 */
[----:B--2---:R-:W-:Y:S02]  /*1e60*/  IMAD.U32 R4, RZ, RZ, UR4 ;  /* 0x00000004ff047e24 */ /* 0x004fe4000f8e00ff */
[----:B0-----:R-:W-:-:S07]  /*1e70*/  IMAD.U32 R5, RZ, RZ, UR5 ;  /* 0x00000005ff057e24 */ /* 0x001fce000f8e00ff */
[----:B------:R-:W-:-:S07]  /*1e80*/  LEPC R20, `(.L_x_38) ;  /* 0x000000001014794e */ /* 0x000fce0000000000 */
[----:B-1----:R-:W-:Y:S05]  /*1e90*/  CALL.ABS.NOINC R2 ;  /* 0x0000000002007343 */ /* 0x002fea0003c00000 */
.L_x_38:
[----:B------:R-:W-:Y:S01]  /*1ea0*/  ISETP.NE.AND P6, PT, R24, RZ, PT ;  /* 0x000000ff1800720c */ /* 0x000fe20003fc5270 */
[----:B------:R-:W-:-:S12]  /*1eb0*/  VIADD R25, R25, 0x10 ;  /* 0x0000001019197836 */ /* 0x000fd80000000000 */
[----:B------:R-:W-:Y:S05]  /*1ec0*/  @P6 BRA `(.L_x_39) ;  /* 0xfffffff000e86947 */ /* 0x000fea000383ffff */
[----:B------:R-:W-:Y:S05]  /*1ed0*/  BSYNC.RECONVERGENT B6 ;  /* 0x0000000000067941 */ /* 0x000fea0003800200 */
.L_x_22:
[----:B------:R0:W1:Y:S01]  /*1ee0*/  LDC.64 R2, c[0x4][R17] ;  /* 0x0100000011027b82 */ /* 0x0000620000000a00 */
[----:B------:R-:W2:Y:S01]  /*1ef0*/  LDCU.64 UR4, c[0x4][0x60] ;  /* 0x01000c00ff0477ac */ /* 0x000ea20008000a00 */
[----:B------:R-:W-:Y:S01]  /*1f00*/  CS2R R6, SRZ ;  /* 0x0000000000067805 */ /* 0x000fe2000001ff00 */
[----:B--2---:R-:W-:Y:S02]  /*1f10*/  IMAD.U32 R4, RZ, RZ, UR4 ;  /* 0x00000004ff047e24 */ /* 0x004fe4000f8e00ff */
[----:B0-----:R-:W-:-:S07]  /*1f20*/  IMAD.U32 R5, RZ, RZ, UR5 ;  /* 0x00000005ff057e24 */ /* 0x001fce000f8e00ff */
[----:B------:R-:W-:-:S07]  /*1f30*/  LEPC R20, `(.L_x_40) ;  /* 0x000000001014794e */ /* 0x000fce0000000000 */
[----:B-1----:R-:W-:Y:S05]  /*1f40*/  CALL.ABS.NOINC R2 ;  /* 0x0000000002007343 */ /* 0x002fea0003c00000 */
.L_x_40:
[----:B------:R-:W-:Y:S05]  /*1f50*/  EXIT ;  /* 0x000000000000794d */ /* 0x000fea0003800000 */
.L_x_41:
[----:B------:R-:W-:-:S00]  /*1f60*/  BRA `(.L_x_41) ;  /* 0xfffffffc00fc7947 */ /* 0x000fc0000383ffff */
[----:B------:R-:W-:-:S00]  /*1f70*/  NOP ;  /* 0x0000000000007918 */ /* 0x000fc00000000000 */
        /* <DEDUP_REMOVED lines=8> */
.L_x_219:


//--------------------- .text._Z18pdep_timing_kernelmPmS_ --------------------------
	.section	.text._Z18pdep_timing_kernelmPmS_,"ax",@progbits
	.align	128
        .global         _Z18pdep_timing_kernelmPmS_
        .type           _Z18pdep_timing_kernelmPmS_,@function
        .size           _Z18pdep_timing_kernelmPmS_,(.L_x_220 - _Z18pdep_timing_kernelmPmS_)
        .other          _Z18pdep_timing_kernelmPmS_,@"STO_CUDA_ENTRY STV_DEFAULT"
_Z18pdep_timing_kernelmPmS_:
.text._Z18pdep_timing_kernelmPmS_:
[----:B------:R-:W-:Y:S01]  /*0000*/  LDC R1, c[0x0][0x37c] ;  /* 0x0000df00ff017b82 */ /* 0x000fe20000000800 */
[----:B------:R-:W-:Y:S05]  /*0010*/  EXIT ;  /* 0x000000000000794d */ /* 0x000fea0003800000 */
.L_x_42:
        /* <DEDUP_REMOVED lines=14> */
.L_x_220:


//--------------------- .text._Z14pdep_64_kernelmmm --------------------------
	.section	.text._Z14pdep_64_kernelmmm,"ax",@progbits
	.align	128
        .global         _Z14pdep_64_kernelmmm
        .type           _Z14pdep_64_kernelmmm,@function
        .size           _Z14pdep_64_kernelmmm,(.L_x_221 - _Z14pdep_64_kernelmmm)
        .other          _Z14pdep_64_kernelmmm,@"STO_CUDA_ENTRY STV_DEFAULT"
_Z14pdep_64_kernelmmm:
.text._Z14pdep_64_kernelmmm:
        /* <DEDUP_REMOVED lines=14> */
[----:B------:R-:W0:Y:S01]  /*00e0*/  LDC.64 R8, c[0x0][0x390] ;  /* 0x0000e400ff087b82 */ /* 0x000e220000000a00 */
[C---:B------:R-:W-:Y:S01]  /*00f0*/  IMAD.SHL.U32 R2, R0.reuse, 0x2, RZ ;  /* 0x0000000200027824 */ /* 0x040fe200078e00ff */
[----:B------:R-:W-:-:S06]  /*0100*/  ISETP.GT.AND P0, PT, R0, RZ, PT ;  /* 0x000000ff0000720c */ /* 0x000fcc0003f04270 */
[----:B------:R-:W1:Y:S01]  /*0110*/  LDC.64 R10, c[0x0][0x388] ;  /* 0x0000e200ff0a7b82 */ /* 0x000e620000000a00 */
[----:B0-----:R-:W-:-:S04]  /*0120*/  SHF.R.U64 R9, R8, R2, R9 ;  /* 0x0000000208097219 */ /* 0x001fc80000001209 */
[----:B------:R-:W-:Y:S02]  /*0130*/  LOP3.LUT R3, R9, 0x3, RZ, 0xc0, !PT ;  /* 0x0000000309037812 */ /* 0x000fe400078ec0ff */
[----:B-1----:R-:W-:-:S04]  /*0140*/  SHF.R.U64 R2, R10, R2, R11 ;  /* 0x000000020a027219 */ /* 0x002fc8000000120b */
[----:B------:R-:W0:Y:S01]  /*0150*/  POPC R3, R3 ;  /* 0x0000000300037309 */ /* 0x000e220000000000 */
[----:B------:R-:W-:Y:S01]  /*0160*/  LOP3.LUT R2, R9, 0x3, R2, 0x80, !PT ;  /* 0x0000000309027812 */ /* 0x000fe200078e8002 */
[----:B0-----:R-:W0:Y:S02]  /*0170*/  SHFL.UP PT, R4, R3, 0x1, RZ ;  /* 0x0420000003047989 */ /* 0x001e2400000e00ff */
[----:B0-----:R-:W-:Y:S02]  /*0180*/  SEL R4, R4, RZ, P0 ;  /* 0x000000ff04047207 */ /* 0x001fe40000000000 */
[----:B------:R-:W-:-:S03]  /*0190*/  ISETP.GE.AND P0, PT, R0, 0x2, PT ;  /* 0x000000020000780c */ /* 0x000fc60003f06270 */
[----:B------:R-:W-:-:S05]  /*01a0*/  IMAD.IADD R4, R3, 0x1, R4 ;  /* 0x0000000103047824 */ /* 0x000fca00078e0204 */
[----:B------:R-:W0:Y:S02]  /*01b0*/  SHFL.UP PT, R5, R4, 0x2, RZ ;  /* 0x0440000004057989 */ /* 0x000e2400000e00ff */
        /* <DEDUP_REMOVED lines=9> */
[----:B------:R-:W-:Y:S02]  /*0250*/  ISETP.GE.AND P0, PT, R0, 0x10, PT ;  /* 0x000000100000780c */ /* 0x000fe40003f06270 */
[----:B------:R-:W-:-:S05]  /*0260*/  IADD3 R4, PT, PT, R6, R7, RZ ;  /* 0x0000000706047210 */ /* 0x000fca0007ffe0ff */
[----:B------:R-:W0:Y:S02]  /*0270*/  SHFL.UP PT, R7, R4, 0x10, RZ ;  /* 0x0600000004077989 */ /* 0x000e2400000e00ff */
[----:B0-----:R-:W-:Y:S02]  /*0280*/  SEL R7, R7, RZ, P0 ;  /* 0x000000ff07077207 */ /* 0x001fe40000000000 */
[----:B------:R-:W-:Y:S02]  /*0290*/  ISETP.NE.AND P0, PT, R0, RZ, PT ;  /* 0x000000ff0000720c */ /* 0x000fe40003f05270 */
[----:B------:R-:W-:-:S04]  /*02a0*/  IADD3 R7, PT, PT, -R3, R7, R4 ;  /* 0x0000000703077210 */ /* 0x000fc80007ffe104 */
[----:B------:R-:W-:-:S05]  /*02b0*/  SHF.L.U32 R9, R2, R7, RZ ;  /* 0x0000000702097219 */ /* 0x000fca00000006ff */
[----:B------:R-:W0:Y:S02]  /*02c0*/  SHFL.DOWN PT, R2, R9, 0x10, 0x1f ;  /* 0x0a001f0009027f89 */ /* 0x000e2400000e0000 */
[----:B0-----:R-:W-:-:S05]  /*02d0*/  IMAD.IADD R7, R2, 0x1, R9 ;  /* 0x0000000102077824 */ /* 0x001fca00078e0209 */
[----:B------:R-:W0:Y:S02]  /*02e0*/  SHFL.DOWN PT, R2, R7, 0x8, 0x1f ;  /* 0x09001f0007027f89 */ /* 0x000e2400000e0000 */
[----:B0-----:R-:W-:-:S05]  /*02f0*/  IMAD.IADD R5, R2, 0x1, R7 ;  /* 0x0000000102057824 */ /* 0x001fca00078e0207 */
[----:B------:R-:W0:Y:S02]  /*0300*/  SHFL.DOWN PT, R2, R5, 0x4, 0x1f ;  /* 0x08801f0005027f89 */ /* 0x000e2400000e0000 */
[----:B0-----:R-:W-:-:S05]  /*0310*/  IMAD.IADD R3, R2, 0x1, R5 ;  /* 0x0000000102037824 */ /* 0x001fca00078e0205 */
[----:B------:R-:W0:Y:S02]  /*0320*/  SHFL.DOWN PT, R2, R3, 0x2, 0x1f ;  /* 0x08401f0003027f89 */ /* 0x000e2400000e0000 */
[----:B0-----:R-:W-:-:S05]  /*0330*/  IMAD.IADD R4, R2, 0x1, R3 ;  /* 0x0000000102047824 */ /* 0x001fca00078e0203 */
[----:B------:R0:W1:Y:S01]  /*0340*/  SHFL.DOWN PT, R25, R4, 0x1, 0x1f ;  /* 0x08201f0004197f89 */ /* 0x00006200000e0000 */
[----:B------:R-:W-:Y:S05]  /*0350*/  @P0 EXIT ;  /* 0x000000000000094d */ /* 0x000fea0003800000 */
[----:B------:R-:W-:Y:S01]  /*0360*/  MOV R0, 0x0 ;  /* 0x0000000000007802 */ /* 0x000fe20000000f00 */
[----:B------:R-:W0:Y:S01]  /*0370*/  LDCU.64 UR4, c[0x4][0x68] ;  /* 0x01000d00ff0477ac */ /* 0x000e220008000a00 */
[----:B-1----:R-:W-:Y:S01]  /*0380*/  IMAD.IADD R25, R25, 0x1, R4 ;  /* 0x0000000119197824 */ /* 0x002fe200078e0204 */
[----:B------:R-:W-:Y:S01]  /*0390*/  CS2R R6, SRZ ;  /* 0x0000000000067805 */ /* 0x000fe2000001ff00 */
[----:B------:R1:W2:Y:S01]  /*03a0*/  LDC.64 R2, c[0x4][R0] ;  /* 0x0100000000027b82 */ /* 0x0002a20000000a00 */
[----:B0-----:R-:W-:Y:S01]  /*03b0*/  IMAD.U32 R4, RZ, RZ, UR4 ;  /* 0x00000004ff047e24 */ /* 0x001fe2000f8e00ff */
[----:B-1----:R-:W-:-:S07]  /*03c0*/  MOV R5, UR5 ;  /* 0x0000000500057c02 */ /* 0x002fce0008000f00 */
[----:B------:R-:W-:-:S07]  /*03d0*/  LEPC R20, `(.L_x_43) ;  /* 0x000000001014794e */ /* 0x000fce0000000000 */
[----:B--2---:R-:W-:Y:S05]  /*03e0*/  CALL.ABS.NOINC R2 ;  /* 0x0000000002007343 */ /* 0x004fea0003c00000 */
.L_x_43:
[----:B------:R-:W-:Y:S01]  /*03f0*/  BSSY.RECONVERGENT B6, `(.L_x_44) ;  /* 0x00000db000067945 */ /* 0x000fe20003800200 */
[----:B------:R-:W-:Y:S02]  /*0400*/  IMAD.MOV.U32 R19, RZ, RZ, RZ ;  /* 0x000000ffff137224 */ /* 0x000fe400078e00ff */
[----:B------:R-:W-:-:S07]  /*0410*/  IMAD.MOV.U32 R24, RZ, RZ, 0xf ;  /* 0x0000000fff187424 */ /* 0x000fce00078e00ff */
.L_x_61:
[----:B------:R-:W0:Y:S01]  /*0420*/  LDC.64 R2, c[0x0][0x388] ;  /* 0x0000e200ff027b82 */ /* 0x000e220000000a00 */
[----:B------:R-:W-:Y:S01]  /*0430*/  VIADD R0, R24, 0xfffffff1 ;  /* 0xfffffff118007836 */ /* 0x000fe20000000000 */
[----:B------:R-:W-:Y:S01]  /*0440*/  MOV R18, 0x0 ;  /* 0x0000000000127802 */ /* 0x000fe20000000f00 */
[----:B------:R-:W1:Y:S01]  /*0450*/  LDCU.64 UR4, c[0x4][0x30] ;  /* 0x01000600ff0477ac */ /* 0x000e620008000a00 */
[----:B------:R-:W-:Y:S01]  /*0460*/  VIADD R19, R19, 0x10 ;  /* 0x0000001013137836 */ /* 0x000fe20000000000 */
[----:B------:R-:W-:-:S04]  /*0470*/  IADD3 R17, P0, PT, R23, 0x10, RZ ;  /* 0x0000001017117810 */ /* 0x000fc80007f1e0ff */
[----:B------:R-:W-:Y:S01]  /*0480*/  ISETP.NE.AND P1, PT, R19, 0x40, PT ;  /* 0x000000401300780c */ /* 0x000fe20003f25270 */
[----:B------:R-:W-:Y:S02]  /*0490*/  IMAD.X R16, RZ, RZ, R22, P0 ;  /* 0x000000ffff107224 */ /* 0x000fe400000e0616 */
[----:B------:R-:W-:Y:S01]  /*04a0*/  IMAD.MOV.U32 R6, RZ, RZ, R17 ;  /* 0x000000ffff067224 */ /* 0x000fe200078e0011 */
[----:B------:R-:W-:Y:S01]  /*04b0*/  P2R R26, PR, RZ, 0x2 ;  /* 0x00000002ff1a7803 */ /* 0x000fe20000000000 */
[----:B------:R-:W-:Y:S02]  /*04c0*/  IMAD.MOV.U32 R7, RZ, RZ, R16 ;  /* 0x000000ffff077224 */ /* 0x000fe400078e0010 */
[----:B-1----:R-:W-:Y:S01]  /*04d0*/  IMAD.U32 R4, RZ, RZ, UR4 ;  /* 0x00000004ff047e24 */ /* 0x002fe2000f8e00ff */
[----:B------:R-:W-:Y:S02]  /*04e0*/  MOV R5, UR5 ;  /* 0x0000000500057c02 */ /* 0x000fe40008000f00 */
[----:B0-----:R-:W-:-:S02]  /*04f0*/  SHF.R.U64 R0, R2, R0, R3 ;  /* 0x0000000002007219 */ /* 0x001fc40000001203 */
[----:B------:R0:W1:Y:S02]  /*0500*/  LDC.64 R2, c[0x4][R18] ;  /* 0x0100000012027b82 */ /* 0x0000640000000a00 */
[----:B------:R-:W-:-:S05]  /*0510*/  LOP3.LUT R0, R0, 0x1, RZ, 0xc0, !PT ;  /* 0x0000000100007812 */ /* 0x000fca00078ec0ff */
[----:B------:R0:W-:Y:S02]  /*0520*/  STL [R1+0x10], R0 ;  /* 0x0000100001007387 */ /* 0x0001e40000100800 */
[----:B------:R-:W-:-:S07]  /*0530*/  LEPC R20, `(.L_x_45) ;  /* 0x000000001014794e */ /* 0x000fce0000000000 */
[----:B01----:R-:W-:Y:S05]  /*0540*/  CALL.ABS.NOINC R2 ;  /* 0x0000000002007343 */ /* 0x003fea0003c00000 */
.L_x_45:
[----:B------:R-:W0:Y:S01]  /*0550*/  LDC.64 R2, c[0x0][0x388] ;  /* 0x0000e200ff027b82 */ /* 0x000e220000000a00 */
[----:B------:R-:W-:Y:S01]  /*0560*/  VIADD R0, R24, 0xfffffff2 ;  /* 0xfffffff218007836 */ /* 0x000fe20000000000 */
[----:B------:R-:W1:Y:S01]  /*0570*/  LDCU.64 UR4, c[0x4][0x30] ;  /* 0x01000600ff0477ac */ /* 0x000e620008000a00 */
[----:B------:R-:W-:Y:S01]  /*0580*/  MOV R6, R17 ;  /* 0x0000001100067202 */ /* 0x000fe20000000f00 */
[----:B------:R-:W-:Y:S02]  /*0590*/  IMAD.MOV.U32 R7, RZ, RZ, R16 ;  /* 0x000000ffff077224 */ /* 0x000fe400078e0010 */
[----:B-1----:R-:W-:Y:S02]  /*05a0*/  IMAD.U32 R4, RZ, RZ, UR4 ;  /* 0x00000004ff047e24 */ /* 0x002fe4000f8e00ff */
[----:B------:R-:W-:Y:S01]  /*05b0*/  IMAD.U32 R5, RZ, RZ, UR5 ;  /* 0x00000005ff057e24 */ /* 0x000fe2000f8e00ff */
[----:B0-----:R-:W-:Y:S02]  /*05c0*/  SHF.R.U64 R0, R2, R0, R3 ;  /* 0x0000000002007219 */ /* 0x001fe40000001203 */
[----:B------:R0:W1:Y:S02]  /*05d0*/  LDC.64 R2, c[0x4][R18] ;  /* 0x0100000012027b82 */ /* 0x0000640000000a00 */
[----:B------:R-:W-:-:S05]  /*05e0*/  LOP3.LUT R0, R0, 0x1, RZ, 0xc0, !PT ;  /* 0x0000000100007812 */ /* 0x000fca00078ec0ff */
[----:B------:R0:W-:Y:S02]  /*05f0*/  STL [R1+0x10], R0 ;  /* 0x0000100001007387 */ /* 0x0001e40000100800 */
[----:B------:R-:W-:-:S07]  /*0600*/  LEPC R20, `(.L_x_46) ;  /* 0x000000001014794e */ /* 0x000fce0000000000 */
[----:B01----:R-:W-:Y:S05]  /*0610*/  CALL.ABS.NOINC R2 ;  /* 0x0000000002007343 */ /* 0x003fea0003c00000 */
.L_x_46:
[----:B------:R-:W0:Y:S01]  /*0620*/  LDC.64 R2, c[0x0][0x388] ;  /* 0x0000e200ff027b82 */ /* 0x000e220000000a00 */
[----:B------:R-:W-:Y:S01]  /*0630*/  VIADD R0, R24, 0xfffffff3 ;  /* 0xfffffff318007836 */ /* 0x000fe20000000000 */
[----:B------:R-:W1:Y:S01]  /*0640*/  LDCU.64 UR4, c[0x4][0x30] ;  /* 0x01000600ff0477ac */ /* 0x000e620008000a00 */
[----:B------:R-:W-:Y:S01]  /*0650*/  IMAD.MOV.U32 R6, RZ, RZ, R17 ;  /* 0x000000ffff067224 */ /* 0x000fe200078e0011 */
[----:B------:R-:W-:Y:S01]  /*0660*/  MOV R7, R16 ;  /* 0x0000001000077202 */ /* 0x000fe20000000f00 */
        /* <DEDUP_REMOVED lines=8> */
.L_x_47:
[----:B------:R-:W0:Y:S01]  /*06f0*/  LDC.64 R2, c[0x0][0x388] ;  /* 0x0000e200ff027b82 */ /* 0x000e220000000a00 */
[----:B------:R-:W-:Y:S01]  /*0700*/  VIADD R0, R24, 0xfffffff4 ;  /* 0xfffffff418007836 */ /* 0x000fe20000000000 */
[----:B------:R-:W1:Y:S01]  /*0710*/  LDCU.64 UR4, c[0x4][0x30] ;  /* 0x01000600ff0477ac */ /* 0x000e620008000a00 */
[----:B------:R-:W-:Y:S02]  /*0720*/  IMAD.MOV.U32 R6, RZ, RZ, R17 ;  /* 0x000000ffff067224 */ /* 0x000fe400078e0011 */
[----:B------:R-:W-:Y:S02]  /*0730*/  IMAD.MOV.U32 R7, RZ, RZ, R16 ;  /* 0x000000ffff077224 */ /* 0x000fe400078e0010 */
[----:B-1----:R-:W-:Y:S02]  /*0740*/  IMAD.U32 R4, RZ, RZ, UR4 ;  /* 0x00000004ff047e24 */ /* 0x002fe4000f8e00ff */
[----:B------:R-:W-:Y:S01]  /*0750*/  IMAD.U32 R5, RZ, RZ, UR5 ;  /* 0x00000005ff057e24 */ /* 0x000fe2000f8e00ff */
[----:B0-----:R-:W-:-:S02]  /*0760*/  SHF.R.U64 R0, R2, R0, R3 ;  /* 0x0000000002007219 */ /* 0x001fc40000001203 */
[----:B------:R0:W1:Y:S02]  /*0770*/  LDC.64 R2, c[0x4][R18] ;  /* 0x0100000012027b82 */ /* 0x0000640000000a00 */
[----:B------:R-:W-:-:S05]  /*0780*/  LOP3.LUT R0, R0, 0x1, RZ, 0xc0, !PT ;  /* 0x0000000100007812 */ /* 0x000fca00078ec0ff */
[----:B------:R0:W-:Y:S02]  /*0790*/  STL [R1+0x10], R0 ;  /* 0x0000100001007387 */ /* 0x0001e40000100800 */
[----:B------:R-:W-:-:S07]  /*07a0*/  LEPC R20, `(.L_x_48) ;  /* 0x000000001014794e */ /* 0x000fce0000000000 */
[----:B01----:R-:W-:Y:S05]  /*07b0*/  CALL.ABS.NOINC R2 ;  /* 0x0000000002007343 */ /* 0x003fea0003c00000 */
.L_x_48:
[----:B------:R-:W0:Y:S01]  /*07c0*/  LDC.64 R2, c[0x0][0x388] ;  /* 0x0000e200ff027b82 */ /* 0x000e220000000a00 */
[----:B------:R-:W-:Y:S01]  /*07d0*/  IADD3 R0, PT, PT, R24, -0xb, RZ ;  /* 0xfffffff518007810 */ /* 0x000fe20007ffe0ff */
        /* <DEDUP_REMOVED lines=11> */
.L_x_49:
[----:B------:R-:W0:Y:S01]  /*0890*/  LDC.64 R2, c[0x0][0x388] ;  /* 0x0000e200ff027b82 */ /* 0x000e220000000a00 */
[----:B------:R-:W-:Y:S01]  /*08a0*/  VIADD R0, R24, 0xfffffff6 ;  /* 0xfffffff618007836 */ /* 0x000fe20000000000 */
[----:B------:R-:W1:Y:S01]  /*08b0*/  LDCU.64 UR4, c[0x4][0x30] ;  /* 0x01000600ff0477ac */ /* 0x000e620008000a00 */
[----:B------:R-:W-:Y:S02]  /*08c0*/  IMAD.MOV.U32 R6, RZ, RZ, R17 ;  /* 0x000000ffff067224 */ /* 0x000fe400078e0011 */
[----:B------:R-:W-:Y:S01]  /*08d0*/  IMAD.MOV.U32 R7, RZ, RZ, R16 ;  /* 0x000000ffff077224 */ /* 0x000fe200078e0010 */
[----:B-1----:R-:W-:Y:S01]  /*08e0*/  MOV R4, UR4 ;  /* 0x0000000400047c02 */ /* 0x002fe20008000f00 */
[----:B------:R-:W-:Y:S01]  /*08f0*/  IMAD.U32 R5, RZ, RZ, UR5 ;  /* 0x00000005ff057e24 */ /* 0x000fe2000f8e00ff */
[----:B0-----:R-:W-:Y:S02]  /*0900*/  SHF.R.U64 R0, R2, R0, R3 ;  /* 0x0000000002007219 */ /* 0x001fe40000001203 */
[----:B------:R0:W1:Y:S02]  /*0910*/  LDC.64 R2, c[0x4][R18] ;  /* 0x0100000012027b82 */ /* 0x0000640000000a00 */
[----:B------:R-:W-:-:S05]  /*0920*/  LOP3.LUT R0, R0, 0x1, RZ, 0xc0, !PT ;  /* 0x0000000100007812 */ /* 0x000fca00078ec0ff */
[----:B------:R0:W-:Y:S02]  /*0930*/  STL [R1+0x10], R0 ;  /* 0x0000100001007387 */ /* 0x0001e40000100800 */
[----:B------:R-:W-:-:S07]  /*0940*/  LEPC R20, `(.L_x_50) ;  /* 0x000000001014794e */ /* 0x000fce0000000000 */
[----:B01----:R-:W-:Y:S05]  /*0950*/  CALL.ABS.NOINC R2 ;  /* 0x0000000002007343 */ /* 0x003fea0003c00000 */
.L_x_50:
[----:B------:R-:W0:Y:S01]  /*0960*/  LDC.64 R2, c[0x0][0x388] ;  /* 0x0000e200ff027b82 */ /* 0x000e220000000a00 */
[----:B------:R-:W-:Y:S01]  /*0970*/  VIADD R0, R24, 0xfffffff7 ;  /* 0xfffffff718007836 */ /* 0x000fe20000000000 */
[----:B------:R-:W1:Y:S01]  /*0980*/  LDCU.64 UR4, c[0x4][0x30] ;  /* 0x01000600ff0477ac */ /* 0x000e620008000a00 */
[----:B------:R-:W-:Y:S02]  /*0990*/  IMAD.MOV.U32 R6, RZ, RZ, R17 ;  /* 0x000000ffff067224 */ /* 0x000fe400078e0011 */
        /* <DEDUP_REMOVED lines=9> */
.L_x_51:
        /* <DEDUP_REMOVED lines=13> */
.L_x_52:
        /* <DEDUP_REMOVED lines=13> */
.L_x_53:
        /* <DEDUP_REMOVED lines=13> */
.L_x_54:
        /* <DEDUP_REMOVED lines=13> */
.L_x_55:
        /* <DEDUP_REMOVED lines=13> */
.L_x_56:
        /* <DEDUP_REMOVED lines=13> */
.L_x_57:
        /* <DEDUP_REMOVED lines=13> */
.L_x_58:
        /* <DEDUP_REMOVED lines=13> */
.L_x_59:
[----:B------:R-:W0:Y:S01]  /*10b0*/  LDC.64 R2, c[0x0][0x388] ;  /* 0x0000e200ff027b82 */ /* 0x000e220000000a00 */
[----:B------:R-:W1:Y:S01]  /*10c0*/  LDCU.64 UR4, c[0x4][0x30] ;  /* 0x01000600ff0477ac */ /* 0x000e620008000a00 */
[----:B------:R-:W-:Y:S02]  /*10d0*/  IMAD.MOV.U32 R6, RZ, RZ, R17 ;  /* 0x000000ffff067224 */ /* 0x000fe400078e0011 */
        /* <DEDUP_REMOVED lines=9> */
.L_x_60:
[----:B------:R-:W-:Y:S01]  /*1170*/  ISETP.NE.AND P6, PT, R26, RZ, PT ;  /* 0x000000ff1a00720c */ /* 0x000fe20003fc5270 */
[----:B------:R-:W-:-:S12]  /*1180*/  VIADD R24, R24, 0x10 ;  /* 0x0000001018187836 */ /* 0x000fd80000000000 */
[----:B------:R-:W-:Y:S05]  /*1190*/  @P6 BRA `(.L_x_61) ;  /* 0xfffffff000a06947 */ /* 0x000fea000383ffff */
[----:B------:R-:W-:Y:S05]  /*11a0*/  BSYNC.RECONVERGENT B6 ;  /* 0x0000000000067941 */ /* 0x000fea0003800200 */
.L_x_44:
[----:B------:R-:W0:Y:S01]  /*11b0*/  LDC.64 R18, c[0x4][R18] ;  /* 0x0100000012127b82 */ /* 0x000e220000000a00 */
[----:B------:R-:W1:Y:S01]  /*11c0*/  LDCU.64 UR4, c[0x4][0x70] ;  /* 0x01000e00ff0477ac */ /* 0x000e620008000a00 */
[----:B------:R-:W-:Y:S02]  /*11d0*/  CS2R R6, SRZ ;  /* 0x0000000000067805 */ /* 0x000fe4000001ff00 */
[----:B-1----:R-:W-:Y:S01]  /*11e0*/  MOV R4, UR4 ;  /* 0x0000000400047c02 */ /* 0x002fe20008000f00 */
[----:B------:R-:W-:-:S07]  /*11f0*/  IMAD.U32 R5, RZ, RZ, UR5 ;  /* 0x00000005ff057e24 */ /* 0x000fce000f8e00ff */
[----:B------:R-:W-:-:S07]  /*1200*/  LEPC R20, `(.L_x_62) ;  /* 0x000000001014794e */ /* 0x000fce0000000000 */
[----:B0-----:R-:W-:Y:S05]  /*1210*/  CALL.ABS.NOINC R18 ;  /* 0x0000000012007343 */ /* 0x001fea0003c00000 */
.L_x_62:
[----:B------:R-:W-:Y:S01]  /*1220*/  BSSY.RECONVERGENT B6, `(.L_x_63) ;  /* 0x00000db000067945 */ /* 0x000fe20003800200 */
[----:B------:R-:W-:Y:S02]  /*1230*/  IMAD.MOV.U32 R19, RZ, RZ, RZ ;  /* 0x000000ffff137224 */ /* 0x000fe400078e00ff */
[----:B------:R-:W-:-:S07]  /*1240*/  IMAD.MOV.U32 R24, RZ, RZ, 0xf ;  /* 0x0000000fff187424 */ /* 0x000fce00078e00ff */
.L_x_80:
[----:B------:R-:W0:Y:S01]  /*1250*/  LDC.64 R2, c[0x0][0x390] ;  /* 0x0000e400ff027b82 */ /* 0x000e220000000a00 */
[----:B------:R-:W-:Y:S01]  /*1260*/  VIADD R0, R24, 0xfffffff1 ;  /* 0xfffffff118007836 */ /* 0x000fe20000000000 */
[----:B------:R-:W-:Y:S01]  /*1270*/  MOV R18, 0x0 ;  /* 0x0000000000127802 */ /* 0x000fe20000000f00 */
[----:B------:R-:W1:Y:S01]  /*1280*/  LDCU.64 UR4, c[0x4][0x30] ;  /* 0x01000600ff0477ac */ /* 0x000e620008000a00 */
[----:B------:R-:W-:Y:S01]  /*1290*/  VIADD R19, R19, 0x10 ;  /* 0x0000001013137836 */ /* 0x000fe20000000000 */
[----:B------:R-:W-:-:S04]  /*12a0*/  IADD3 R17, P0, PT, R23, 0x8, RZ ;  /* 0x0000000817117810 */ /* 0x000fc80007f1e0ff */
[----:B------:R-:W-:Y:S01]  /*12b0*/  IADD3.X R16, PT, PT, RZ, R22, RZ, P0, !PT ;  /* 0x00000016ff107210 */ /* 0x000fe200007fe4ff */
[----:B------:R-:W-:Y:S01]  /*12c0*/  IMAD.MOV.U32 R6, RZ, RZ, R17 ;  /* 0x000000ffff067224 */ /* 0x000fe200078e0011 */
[----:B------:R-:W-:-:S03]  /*12d0*/  ISETP.NE.AND P1, PT, R19, 0x40, PT ;  /* 0x000000401300780c */ /* 0x000fc60003f25270 */
[----:B------:R-:W-:Y:S01]  /*12e0*/  IMAD.MOV.U32 R7, RZ, RZ, R16 ;  /* 0x000000ffff077224 */ /* 0x000fe200078e0010 */
[----:B------:R-:W-:Y:S01]  /*12f0*/  P2R R26, PR, RZ, 0x2 ;  /* 0x00000002ff1a7803 */ /* 0x000fe20000000000 */
        /* <DEDUP_REMOVED lines=8> */
.L_x_64:
        /* <DEDUP_REMOVED lines=13> */
.L_x_65:
        /* <DEDUP_REMOVED lines=13> */
.L_x_66:
        /* <DEDUP_REMOVED lines=13> */
.L_x_67:
        /* <DEDUP_REMOVED lines=13> */
.L_x_68:
        /* <DEDUP_REMOVED lines=13> */
.L_x_69:
        /* <DEDUP_REMOVED lines=13> */
.L_x_70:
        /* <DEDUP_REMOVED lines=13> */
.L_x_71:
        /* <DEDUP_REMOVED lines=13> */
.L_x_72:
        /* <DEDUP_REMOVED lines=13> */
.L_x_73:
        /* <DEDUP_REMOVED lines=13> */
.L_x_74:
        /* <DEDUP_REMOVED lines=13> */
.L_x_75:
        /* <DEDUP_REMOVED lines=13> */
.L_x_76:
        /* <DEDUP_REMOVED lines=13> */
.L_x_77:
        /* <DEDUP_REMOVED lines=13> */
.L_x_78:
[----:B------:R-:W0:Y:S01]  /*1ee0*/  LDC.64 R2, c[0x0][0x390] ;  /* 0x0000e400ff027b82 */ /* 0x000e220000000a00 */
        /* <DEDUP_REMOVED lines=11> */
.L_x_79:
[----:B------:R-:W-:Y:S01]  /*1fa0*/  ISETP.NE.AND P6, PT, R26, RZ, PT ;  /* 0x000000ff1a00720c */ /* 0x000fe20003fc5270 */
[----:B------:R-:W-:-:S12]  /*1fb0*/  VIADD R24, R24, 0x10 ;  /* 0x0000001018187836 */ /* 0x000fd80000000000 */
[----:B------:R-:W-:Y:S05]  /*1fc0*/  @P6 BRA `(.L_x_80) ;  /* 0xfffffff000a06947 */ /* 0x000fea000383ffff */
[----:B------:R-:W-:Y:S05]  /*1fd0*/  BSYNC.RECONVERGENT B6 ;  /* 0x0000000000067941 */ /* 0x000fea0003800200 */
.L_x_63:
[----:B------:R-:W0:Y:S01]  /*1fe0*/  LDC.64 R18, c[0x4][R18] ;  /* 0x0100000012127b82 */ /* 0x000e220000000a00 */
[----:B------:R-:W1:Y:S01]  /*1ff0*/  LDCU.64 UR4, c[0x4][0x78] ;  /* 0x01000f00ff0477ac */ /* 0x000e620008000a00 */
[----:B------:R-:W-:Y:S01]  /*2000*/  CS2R R6, SRZ ;  /* 0x0000000000067805 */ /* 0x000fe2000001ff00 */
[----:B-1----:R-:W-:Y:S02]  /*2010*/  IMAD.U32 R4, RZ, RZ, UR4 ;  /* 0x00000004ff047e24 */ /* 0x002fe4000f8e00ff */
[----:B------:R-:W-:-:S07]  /*2020*/  IMAD.U32 R5, RZ, RZ, UR5 ;  /* 0x00000005ff057e24 */ /* 0x000fce000f8e00ff */
[----:B------:R-:W-:-:S07]  /*2030*/  LEPC R20, `(.L_x_81) ;  /* 0x000000001014794e */ /* 0x000fce0000000000 */
[----:B0-----:R-:W-:Y:S05]  /*2040*/  CALL.ABS.NOINC R18 ;  /* 0x0000000012007343 */ /* 0x001fea0003c00000 */
.L_x_81:
[----:B------:R-:W-:Y:S01]  /*2050*/  BSSY.RECONVERGENT B6, `(.L_x_82) ;  /* 0x00000c9000067945 */ /* 0x000fe20003800200 */
[----:B------:R-:W-:Y:S02]  /*2060*/  IMAD.MOV.U32 R17, RZ, RZ, RZ ;  /* 0x000000ffff117224 */ /* 0x000fe400078e00ff */
[----:B------:R-:W-:-:S07]  /*2070*/  IMAD.MOV.U32 R18, RZ, RZ, 0xf ;  /* 0x0000000fff127424 */ /* 0x000fce00078e00ff */
.L_x_99:
[----:B------:R-:W-:Y:S01]  /*2080*/  IADD3 R0, PT, PT, R18, -0xf, RZ ;  /* 0xfffffff112007810 */ /* 0x000fe20007ffe0ff */
[----:B------:R-:W0:Y:S01]  /*2090*/  LDCU.64 UR4, c[0x4][0x30] ;  /* 0x01000600ff0477ac */ /* 0x000e220008000a00 */
[----:B------:R-:W-:Y:S01]  /*20a0*/  MOV R16, 0x0 ;  /* 0x0000000000107802 */ /* 0x000fe20000000f00 */
[----:B------:R-:W-:Y:S01]  /*20b0*/  VIADD R17, R17, 0x10 ;  /* 0x0000001011117836 */ /* 0x000fe20000000000 */
[----:B------:R-:W-:Y:S01]  /*20c0*/  SHF.R.U64 R0, R25, R0, RZ ;  /* 0x0000000019007219 */ /* 0x000fe200000012ff */
        /* <DEDUP_REMOVED lines=11> */
.L_x_83:
[----:B------:R-:W-:Y:S01]  /*2180*/  IADD3 R0, PT, PT, R18, -0xe, RZ ;  /* 0xfffffff212007810 */ /* 0x000fe20007ffe0ff */
[----:B------:R0:W1:Y:S01]  /*2190*/  LDC.64 R2, c[0x4][R16] ;  /* 0x0100000010027b82 */ /* 0x0000620000000a00 */
[----:B------:R-:W2:Y:S01]  /*21a0*/  LDCU.64 UR4, c[0x4][0x30] ;  /* 0x01000600ff0477ac */ /* 0x000ea20008000a00 */
[----:B------:R-:W-:Y:S01]  /*21b0*/  IMAD.MOV.U32 R6, RZ, RZ, R23 ;  /* 0x000000ffff067224 */ /* 0x000fe200078e0017 */
[----:B------:R-:W-:Y:S01]  /*21c0*/  SHF.R.U64 R0, R25, R0, RZ ;  /* 0x0000000019007219 */ /* 0x000fe200000012ff */
[----:B------:R-:W-:-:S03]  /*21d0*/  IMAD.MOV.U32 R7, RZ, RZ, R22 ;  /* 0x000000ffff077224 */ /* 0x000fc600078e0016 */
[----:B------:R-:W-:-:S05]  /*21e0*/  LOP3.LUT R0, R0, 0x1, RZ, 0xc0, !PT ;  /* 0x0000000100007812 */ /* 0x000fca00078ec0ff */
[----:B------:R0:W-:Y:S01]  /*21f0*/  STL [R1], R0 ;  /* 0x0000000001007387 */ /* 0x0001e20000100800 */
[----:B--2---:R-:W-:Y:S02]  /*2200*/  IMAD.U32 R4, RZ, RZ, UR4 ;  /* 0x00000004ff047e24 */ /* 0x004fe4000f8e00ff */
[----:B------:R-:W-:-:S07]  /*2210*/  IMAD.U32 R5, RZ, RZ, UR5 ;  /* 0x00000005ff057e24 */ /* 0x000fce000f8e00ff */
[----:B------:R-:W-:-:S07]  /*2220*/  LEPC R20, `(.L_x_84) ;  /* 0x000000001014794e */ /* 0x000fce0000000000 */
[----:B01----:R-:W-:Y:S05]  /*2230*/  CALL.ABS.NOINC R2 ;  /* 0x0000000002007343 */ /* 0x003fea0003c00000 */
.L_x_84:
[----:B------:R-:W-:Y:S01]  /*2240*/  VIADD R0, R18, 0xfffffff3 ;  /* 0xfffffff312007836 */ /* 0x000fe20000000000 */
[----:B------:R0:W1:Y:S01]  /*2250*/  LDC.64 R2, c[0x4][R16] ;  /* 0x0100000010027b82 */ /* 0x0000620000000a00 */
[----:B------:R-:W2:Y:S01]  /*2260*/  LDCU.64 UR4, c[0x4][0x30] ;  /* 0x01000600ff0477ac */ /* 0x000ea20008000a00 */
[----:B------:R-:W-:Y:S02]  /*2270*/  IMAD.MOV.U32 R6, RZ, RZ, R23 ;  /* 0x000000ffff067224 */ /* 0x000fe400078e0017 */
[----:B------:R-:W-:Y:S01]  /*2280*/  SHF.R.U64 R0, R25, R0, RZ ;  /* 0x0000000019007219 */ /* 0x000fe200000012ff */
[----:B------:R-:W-:-:S03]  /*2290*/  IMAD.MOV.U32 R7, RZ, RZ, R22 ;  /* 0x000000ffff077224 */ /* 0x000fc600078e0016 */
[----:B------:R-:W-:-:S05]  /*22a0*/  LOP3.LUT R0, R0, 0x1, RZ, 0xc0, !PT ;  /* 0x0000000100007812 */ /* 0x000fca00078ec0ff */
[----:B------:R0:W-:Y:S01]  /*22b0*/  STL [R1], R0 ;  /* 0x0000000001007387 */ /* 0x0001e20000100800 */
[----:B--2---:R-:W-:Y:S01]  /*22c0*/  MOV R4, UR4 ;  /* 0x0000000400047c02 */ /* 0x004fe20008000f00 */
[----:B------:R-:W-:-:S07]  /*22d0*/  IMAD.U32 R5, RZ, RZ, UR5 ;  /* 0x00000005ff057e24 */ /* 0x000fce000f8e00ff */
[----:B------:R-:W-:-:S07]  /*22e0*/  LEPC R20, `(.L_x_85) ;  /* 0x000000001014794e */ /* 0x000fce0000000000 */
[----:B01----:R-:W-:Y:S05]  /*22f0*/  CALL.ABS.NOINC R2 ;  /* 0x0000000002007343 */ /* 0x003fea0003c00000 */
.L_x_85:
        /* <DEDUP_REMOVED lines=8> */
[----:B--2---:R-:W-:Y:S01]  /*2380*/  IMAD.U32 R4, RZ, RZ, UR4 ;  /* 0x00000004ff047e24 */ /* 0x004fe2000f8e00ff */
[----:B------:R-:W-:-:S07]  /*2390*/  MOV R5, UR5 ;  /* 0x0000000500057c02 */ /* 0x000fce0008000f00 */
[----:B------:R-:W-:-:S07]  /*23a0*/  LEPC R20, `(.L_x_86) ;  /* 0x000000001014794e */ /* 0x000fce0000000000 */
[----:B01----:R-:W-:Y:S05]  /*23b0*/  CALL.ABS.NOINC R2 ;  /* 0x0000000002007343 */ /* 0x003fea0003c00000 */
.L_x_86:
[----:B------:R-:W-:Y:S01]  /*23c0*/  VIADD R0, R18, 0xfffffff5 ;  /* 0xfffffff512007836 */ /* 0x000fe20000000000 */
[----:B------:R0:W1:Y:S01]  /*23d0*/  LDC.64 R2, c[0x4][R16] ;  /* 0x0100000010027b82 */ /* 0x0000620000000a00 */
[----:B------:R-:W2:Y:S01]  /*23e0*/  LDCU.64 UR4, c[0x4][0x30] ;  /* 0x01000600ff0477ac */ /* 0x000ea20008000a00 */
[----:B------:R-:W-:Y:S01]  /*23f0*/  MOV R6, R23 ;  /* 0x0000001700067202 */ /* 0x000fe20000000f00 */
[----:B------:R-:W-:Y:S01]  /*2400*/  IMAD.MOV.U32 R7, RZ, RZ, R22 ;  /* 0x000000ffff077224 */ /* 0x000fe200078e0016 */
[----:B------:R-:W-:-:S04]  /*2410*/  SHF.R.U64 R0, R25, R0, RZ ;  /* 0x0000000019007219 */ /* 0x000fc800000012ff */
[----:B------:R-:W-:-:S05]  /*2420*/  LOP3.LUT R0, R0, 0x1, RZ, 0xc0, !PT ;  /* 0x0000000100007812 */ /* 0x000fca00078ec0ff */
[----:B------:R0:W-:Y:S01]  /*2430*/  STL [R1], R0 ;  /* 0x0000000001007387 */ /* 0x0001e20000100800 */
[----:B--2---:R-:W-:Y:S02]  /*2440*/  IMAD.U32 R4, RZ, RZ, UR4 ;  /* 0x00000004ff047e24 */ /* 0x004fe4000f8e00ff */
[----:B------:R-:W-:-:S07]  /*2450*/  IMAD.U32 R5, RZ, RZ, UR5 ;  /* 0x00000005ff057e24 */ /* 0x000fce000f8e00ff */
[----:B------:R-:W-:-:S07]  /*2460*/  LEPC R20, `(.L_x_87) ;  /* 0x000000001014794e */ /* 0x000fce0000000000 */
[----:B01----:R-:W-:Y:S05]  /*2470*/  CALL.ABS.NOINC R2 ;  /* 0x0000000002007343 */ /* 0x003fea0003c00000 */
.L_x_87:
[----:B------:R-:W-:Y:S01]  /*2480*/  VIADD R0, R18, 0xfffffff6 ;  /* 0xfffffff612007836 */ /* 0x000fe20000000000 */
[----:B------:R0:W1:Y:S01]  /*2490*/  LDC.64 R2, c[0x4][R16] ;  /* 0x0100000010027b82 */ /* 0x0000620000000a00 */
[----:B------:R-:W2:Y:S01]  /*24a0*/  LDCU.64 UR4, c[0x4][0x30] ;  /* 0x01000600ff0477ac */ /* 0x000ea20008000a00 */
[----:B------:R-:W-:Y:S01]  /*24b0*/  IMAD.MOV.U32 R6, RZ, RZ, R23 ;  /* 0x000000ffff067224 */ /* 0x000fe200078e0017 */
[----:B------:R-:W-:Y:S02]  /*24c0*/  MOV R7, R22 ;  /* 0x0000001600077202 */ /* 0x000fe40000000f00 */
[----:B------:R-:W-:-:S04]  /*24d0*/  SHF.R.U64 R0, R25, R0, RZ ;  /* 0x0000000019007219 */ /* 0x000fc800000012ff */
[----:B------:R-:W-:-:S05]  /*24e0*/  LOP3.LUT R0, R0, 0x1, RZ, 0xc0, !PT ;  /* 0x0000000100007812 */ /* 0x000fca00078ec0ff */
[----:B------:R0:W-:Y:S01]  /*24f0*/  STL [R1], R0 ;  /* 0x0000000001007387 */ /* 0x0001e20000100800 */
[----:B--2---:R-:W-:Y:S02]  /*2500*/  IMAD.U32 R4, RZ, RZ, UR4 ;  /* 0x00000004ff047e24 */ /* 0x004fe4000f8e00ff */
[----:B------:R-:W-:-:S07]  /*2510*/  IMAD.U32 R5, RZ, RZ, UR5 ;  /* 0x00000005ff057e24 */ /* 0x000fce000f8e00ff */
[----:B------:R-:W-:-:S07]  /*2520*/  LEPC R20, `(.L_x_88) ;  /* 0x000000001014794e */ /* 0x000fce0000000000 */
[----:B01----:R-:W-:Y:S05]  /*2530*/  CALL.ABS.NOINC R2 ;  /* 0x0000000002007343 */ /* 0x003fea0003c00000 */
.L_x_88:
        /* <DEDUP_REMOVED lines=12> */
.L_x_89:
        /* <DEDUP_REMOVED lines=12> */
.L_x_90:
        /* <DEDUP_REMOVED lines=12> */
.L_x_91:
        /* <DEDUP_REMOVED lines=12> */
.L_x_92:
        /* <DEDUP_REMOVED lines=12> */
.L_x_93:
        /* <DEDUP_REMOVED lines=12> */
.L_x_94:
        /* <DEDUP_REMOVED lines=12> */
.L_x_95:
        /* <DEDUP_REMOVED lines=12> */
.L_x_96:
        /* <DEDUP_REMOVED lines=12> */
.L_x_97:
[----:B------:R-:W-:Y:S01]  /*2c00*/  SHF.R.U64 R0, R25, R18, RZ ;  /* 0x0000001219007219 */ /* 0x000fe200000012ff */
[----:B------:R0:W1:Y:S01]  /*2c10*/  LDC.64 R2, c[0x4][R16] ;  /* 0x0100000010027b82 */ /* 0x0000620000000a00 */
[----:B------:R-:W2:Y:S01]  /*2c20*/  LDCU.64 UR4, c[0x4][0x30] ;  /* 0x01000600ff0477ac */ /* 0x000ea20008000a00 */
[----:B------:R-:W-:Y:S01]  /*2c30*/  MOV R6, R23 ;  /* 0x0000001700067202 */ /* 0x000fe20000000f00 */
[----:B------:R-:W-:Y:S01]  /*2c40*/  IMAD.MOV.U32 R7, RZ, RZ, R22 ;  /* 0x000000ffff077224 */ /* 0x000fe200078e0016 */
[----:B------:R-:W-:-:S05]  /*2c50*/  LOP3.LUT R0, R0, 0x1, RZ, 0xc0, !PT ;  /* 0x0000000100007812 */ /* 0x000fca00078ec0ff */
[----:B------:R0:W-:Y:S01]  /*2c60*/  STL [R1], R0 ;  /* 0x0000000001007387 */ /* 0x0001e20000100800 */
[----:B--2---:R-:W-:Y:S02]  /*2c70*/  IMAD.U32 R4, RZ, RZ, UR4 ;  /* 0x00000004ff047e24 */ /* 0x004fe4000f8e00ff */
[----:B0-----:R-:W-:-:S07]  /*2c80*/  IMAD.U32 R5, RZ, RZ, UR5 ;  /* 0x00000005ff057e24 */ /* 0x001fce000f8e00ff */
[----:B------:R-:W-:-:S07]  /*2c90*/  LEPC R20, `(.L_x_98) ;  /* 0x000000001014794e */ /* 0x000fce0000000000 */
[----:B-1----:R-:W-:Y:S05]  /*2ca0*/  CALL.ABS.NOINC R2 ;  /* 0x0000000002007343 */ /* 0x002fea0003c00000 */
.L_x_98:
[----:B------:R-:W-:Y:S01]  /*2cb0*/  ISETP.NE.AND P6, PT, R19, RZ, PT ;  /* 0x000000ff1300720c */ /* 0x000fe20003fc5270 */
[----:B------:R-:W-:-:S12]  /*2cc0*/  VIADD R18, R18, 0x10 ;  /* 0x0000001012127836 */ /* 0x000fd80000000000 */
[----:B------:R-:W-:Y:S05]  /*2cd0*/  @P6 BRA `(.L_x_99) ;  /* 0xfffffff000e86947 */ /* 0x000fea000383ffff */
[----:B------:R-:W-:Y:S05]  /*2ce0*/  BSYNC.RECONVERGENT B6 ;  /* 0x0000000000067941 */ /* 0x000fea0003800200 */
.L_x_82:
[----:B------:R-:W0:Y:S01]  /*2cf0*/  LDC.64 R16, c[0x4][R16] ;  /* 0x0100000010107b82 */ /* 0x000e220000000a00 */
[----:B------:R-:W1:Y:S01]  /*2d00*/  LDCU.64 UR4, c[0x4][0x60] ;  /* 0x01000c00ff0477ac */ /* 0x000e620008000a00 */
[----:B------:R-:W-:Y:S01]  /*2d10*/  CS2R R6, SRZ ;  /* 0x0000000000067805 */ /* 0x000fe2000001ff00 */
[----:B-1----:R-:W-:Y:S02]  /*2d20*/  IMAD.U32 R4, RZ, RZ, UR4 ;  /* 0x00000004ff047e24 */ /* 0x002fe4000f8e00ff */
[----:B------:R-:W-:-:S07]  /*2d30*/  IMAD.U32 R5, RZ, RZ, UR5 ;  /* 0x00000005ff057e24 */ /* 0x000fce000f8e00ff */
[----:B------:R-:W-:-:S07]  /*2d40*/  LEPC R20, `(.L_x_100) ;  /* 0x000000001014794e */ /* 0x000fce0000000000 */
[----:B0-----:R-:W-:Y:S05]  /*2d50*/  CALL.ABS.NOINC R16 ;  /* 0x0000000010007343 */ /* 0x001fea0003c00000 */
.L_x_100:
[----:B------:R-:W-:Y:S05]  /*2d60*/  EXIT ;  /* 0x000000000000794d */ /* 0x000fea0003800000 */
.L_x_101:
        /* <DEDUP_REMOVED lines=9> */
.L_x_221:


//--------------------- .text._Z11pdep_kernelmjj  --------------------------
	.section	.text._Z11pdep_kernelmjj,"ax",@progbits
	.align	128
        .global         _Z11pdep_kernelmjj
        .type           _Z11pdep_kernelmjj,@function
        .size           _Z11pdep_kernelmjj,(.L_x_222 - _Z11pdep_kernelmjj)
        .other          _Z11pdep_kernelmjj,@"STO_CUDA_ENTRY STV_DEFAULT"
_Z11pdep_kernelmjj:
.text._Z11pdep_kernelmjj:
        /* <DEDUP_REMOVED lines=14> */
[----:B------:R-:W0:Y:S01]  /*00e0*/  LDC R3, c[0x0][0x388] ;  /* 0x0000e200ff037b82 */ /* 0x000e220000000800 */
[C---:B------:R-:W-:Y:S01]  /*00f0*/  LOP3.LUT R22, R16.reuse, 0x1f, RZ, 0xc0, !PT ;  /* 0x0000001f10167812 */ /* 0x040fe200078ec0ff */
[----:B------:R-:W-:Y:S01]  /*0100*/  BSSY.RECONVERGENT B6, `(.L_x_102) ;  /* 0x0000026000067945 */ /* 0x000fe20003800200 */
[----:B------:R-:W-:Y:S02]  /*0110*/  LOP3.LUT P0, RZ, R16, 0x1f, RZ, 0xc0, !PT ;  /* 0x0000001f10ff7812 */ /* 0x000fe4000780c0ff */
[----:B0-----:R-:W-:-:S04]  /*0120*/  SHF.R.U32.HI R0, RZ, R22, R3 ;  /* 0x00000016ff007219 */ /* 0x001fc80000011603 */
[C---:B------:R-:W-:Y:S02]  /*0130*/  LOP3.LUT R2, R0.reuse, 0x1, RZ, 0xc0, !PT ;  /* 0x0000000100027812 */ /* 0x040fe400078ec0ff */
[----:B------:R-:W-:-:S03]  /*0140*/  LOP3.LUT P1, RZ, R0, 0x1, RZ, 0xc0, !PT ;  /* 0x0000000100ff7812 */ /* 0x000fc6000782c0ff */
[----:B------:R-:W0:Y:S02]  /*0150*/  SHFL.UP PT, R3, R2, 0x1, RZ ;  /* 0x0420000002037989 */ /* 0x000e2400000e00ff */
[----:B0-----:R-:W-:Y:S02]  /*0160*/  SEL R3, R3, RZ, P0 ;  /* 0x000000ff03037207 */ /* 0x001fe40000000000 */
[----:B------:R-:W-:-:S03]  /*0170*/  ISETP.GE.U32.AND P0, PT, R22, 0x2, PT ;  /* 0x000000021600780c */ /* 0x000fc60003f06070 */
[----:B------:R-:W-:-:S05]  /*0180*/  IMAD.IADD R3, R2, 0x1, R3 ;  /* 0x0000000102037824 */ /* 0x000fca00078e0203 */
        /* <DEDUP_REMOVED lines=13> */
[----:B0-----:R-:W-:-:S04]  /*0260*/  SEL R6, R6, RZ, P0 ;  /* 0x000000ff06067207 */ /* 0x001fc80000000000 */
[----:B------:R-:W-:Y:S01]  /*0270*/  IADD3 R2, PT, PT, -R2, R6, R3 ;  /* 0x0000000602027210 */ /* 0x000fe20007ffe103 */
[----:B------:R-:W-:Y:S06]  /*0280*/  @!P1 BRA `(.L_x_103) ;  /* 0x0000000000349947 */ /* 0x000fec0003800000 */
[----:B------:R-:W-:Y:S02]  /*0290*/  HFMA2 R17, -RZ, RZ, 0, 0 ;  /* 0x00000000ff117431 */ /* 0x000fe400000001ff */
[----:B------:R-:W-:Y:S01]  /*02a0*/  IMAD.MOV.U32 R3, RZ, RZ, 0x1 ;  /* 0x00000001ff037424 */ /* 0x000fe200078e00ff */
[----:B------:R-:W-:Y:S01]  /*02b0*/  MOV R0, 0x0 ;  /* 0x0000000000007802 */ /* 0x000fe20000000f00 */
[----:B------:R-:W0:Y:S01]  /*02c0*/  LDCU.64 UR4, c[0x4][0x28] ;  /* 0x01000500ff0477ac */ /* 0x000e220008000a00 */
[----:B------:R-:W-:Y:S02]  /*02d0*/  IADD3 R6, P0, PT, R19, 0x10, RZ ;  /* 0x0000001013067810 */ /* 0x000fe40007f1e0ff */
[----:B------:R1:W-:Y:S01]  /*02e0*/  STL.64 [R1+0x18], R2 ;  /* 0x0000180201007387 */ /* 0x0003e20000100a00 */
[----:B------:R1:W2:Y:S02]  /*02f0*/  LDC.64 R8, c[0x4][R0] ;  /* 0x0100000000087b82 */ /* 0x0002a40000000a00 */
[----:B------:R-:W-:Y:S01]  /*0300*/  IMAD.X R7, RZ, RZ, R18, P0 ;  /* 0x000000ffff077224 */ /* 0x000fe200000e0612 */
[----:B------:R1:W-:Y:S01]  /*0310*/  STL.64 [R1+0x10], R16 ;  /* 0x0000101001007387 */ /* 0x0003e20000100a00 */
[----:B0-----:R-:W-:-:S02]  /*0320*/  IMAD.U32 R4, RZ, RZ, UR4 ;  /* 0x00000004ff047e24 */ /* 0x001fc4000f8e00ff */
[----:B-1----:R-:W-:-:S07]  /*0330*/  IMAD.U32 R5, RZ, RZ, UR5 ;  /* 0x00000005ff057e24 */ /* 0x002fce000f8e00ff */
[----:B------:R-:W-:-:S07]  /*0340*/  LEPC R20, `(.L_x_103) ;  /* 0x000000001014794e */ /* 0x000fce0000000000 */
[----:B--2---:R-:W-:Y:S05]  /*0350*/  CALL.ABS.NOINC R8 ;  /* 0x0000000008007343 */ /* 0x004fea0003c00000 */
.L_x_103:
[----:B------:R-:W-:Y:S05]  /*0360*/  BSYNC.RECONVERGENT B6 ;  /* 0x0000000000067941 */ /* 0x000fea0003800200 */
.L_x_102:
[----:B------:R-:W-:-:S03]  /*0370*/  UMOV UR4, 0xffffffff ;  /* 0xffffffff00047882 */ /* 0x000fc60000000000 */
[----:B------:R-:W-:Y:S05]  /*0380*/  BRA.DIV UR4, `(.L_x_104) ;  /* 0x0000004a04287947 */ /* 0x000fea000b800000 */
[----:B------:R-:W0:Y:S02]  /*0390*/  LDC.64 R4, c[0x0][0x388] ;  /* 0x0000e200ff047b82 */ /* 0x000e240000000a00 */
[----:B0-----:R-:W-:-:S04]  /*03a0*/  LOP3.LUT R3, R5, R4, RZ, 0xc0, !PT ;  /* 0x0000000405037212 */ /* 0x001fc800078ec0ff */
[----:B------:R-:W-:-:S04]  /*03b0*/  SHF.R.U32.HI R3, RZ, R22, R3 ;  /* 0x00000016ff037219 */ /* 0x000fc80000011603 */
[----:B------:R-:W-:-:S04]  /*03c0*/  LOP3.LUT R3, R3, 0x1, RZ, 0xc0, !PT ;  /* 0x0000000103037812 */ /* 0x000fc800078ec0ff */
        /* <DEDUP_REMOVED lines=10> */
[----:B------:R-:W-:Y:S01]  /*0470*/  NOP ;  /* 0x0000000000007918 */ /* 0x000fe20000000000 */
.L_x_211:
[----:B------:R-:W-:-:S13]  /*0480*/  ISETP.NE.AND P0, PT, R16, RZ, PT ;  /* 0x000000ff1000720c */ /* 0x000fda0003f05270 */
[----:B------:R-:W-:Y:S05]  /*0490*/  @P0 EXIT ;  /* 0x000000000000094d */ /* 0x000fea0003800000 */
[----:B------:R-:W-:Y:S01]  /*04a0*/  MOV R2, 0x0 ;  /* 0x0000000000027802 */ /* 0x000fe20000000f00 */
[----:B------:R-:W0:Y:S01]  /*04b0*/  LDCU.64 UR4, c[0x4][0x48] ;  /* 0x01000900ff0477ac */ /* 0x000e220008000a00 */
[----:B-1----:R-:W-:Y:S02]  /*04c0*/  IADD3 R16, PT, PT, R4, R14, RZ ;  /* 0x0000000e04107210 */ /* 0x002fe40007ffe0ff */
[----:B------:R-:W-:Y:S01]  /*04d0*/  CS2R R6, SRZ ;  /* 0x0000000000067805 */ /* 0x000fe2000001ff00 */
[----:B------:R1:W2:Y:S01]  /*04e0*/  LDC.64 R8, c[0x4][R2] ;  /* 0x0100000002087b82 */ /* 0x0002a20000000a00 */
[----:B0-----:R-:W-:Y:S02]  /*04f0*/  IMAD.U32 R4, RZ, RZ, UR4 ;  /* 0x00000004ff047e24 */ /* 0x001fe4000f8e00ff */
[----:B-1----:R-:W-:-:S07]  /*0500*/  IMAD.U32 R5, RZ, RZ, UR5 ;  /* 0x00000005ff057e24 */ /* 0x002fce000f8e00ff */
[----:B------:R-:W-:-:S07]  /*0510*/  LEPC R20, `(.L_x_105) ;  /* 0x000000001014794e */ /* 0x000fce0000000000 */
[----:B--2---:R-:W-:Y:S05]  /*0520*/  CALL.ABS.NOINC R8 ;  /* 0x0000000008007343 */ /* 0x004fea0003c00000 */
.L_x_105:
[----:B------:R-:W0:Y:S01]  /*0530*/  LDC R0, c[0x0][0x388] ;  /* 0x0000e200ff007b82 */ /* 0x000e220000000800 */
[----:B------:R-:W1:Y:S01]  /*0540*/  LDCU.64 UR4, c[0x4][0x30] ;  /* 0x01000600ff0477ac */ /* 0x000e620008000a00 */
[----:B------:R-:W-:Y:S02]  /*0550*/  IMAD.MOV.U32 R6, RZ, RZ, R19 ;  /* 0x000000ffff067224 */ /* 0x000fe400078e0013 */
[----:B------:R-:W-:-:S04]  /*0560*/  IMAD.MOV.U32 R7, RZ, RZ, R18 ;  /* 0x000000ffff077224 */ /* 0x000fc800078e0012 */
[----:B------:R2:W3:Y:S01]  /*0570*/  LDC.64 R8, c[0x4][R2] ;  /* 0x0100000002087b82 */ /* 0x0004e20000000a00 */
[----:B-1----:R-:W-:Y:S02]  /*0580*/  IMAD.U32 R4, RZ, RZ, UR4 ;  /* 0x00000004ff047e24 */ /* 0x002fe4000f8e00ff */
[----:B------:R-:W-:Y:S01]  /*0590*/  IMAD.U32 R5, RZ, RZ, UR5 ;  /* 0x00000005ff057e24 */ /* 0x000fe2000f8e00ff */
[----:B0-----:R-:W-:-:S05]  /*05a0*/  LOP3.LUT R0, R0, 0x1, RZ, 0xc0, !PT ;  /* 0x0000000100007812 */ /* 0x001fca00078ec0ff */
[----:B------:R2:W-:Y:S02]  /*05b0*/  STL [R1], R0 ;  /* 0x0000000001007387 */ /* 0x0005e40000100800 */
[----:B------:R-:W-:-:S07]  /*05c0*/  LEPC R20, `(.L_x_106) ;  /* 0x000000001014794e */ /* 0x000fce0000000000 */
[----:B--23--:R-:W-:Y:S05]  /*05d0*/  CALL.ABS.NOINC R8 ;  /* 0x0000000008007343 */ /* 0x00cfea0003c00000 */
.L_x_106:
[----:B------:R-:W0:Y:S01]  /*05e0*/  LDC R0, c[0x0][0x388] ;  /* 0x0000e200ff007b82 */ /* 0x000e220000000800 */
[----:B------:R-:W1:Y:S01]  /*05f0*/  LDCU.64 UR4, c[0x4][0x30] ;  /* 0x01000600ff0477ac */ /* 0x000e620008000a00 */
[----:B------:R-:W-:Y:S02]  /*0600*/  IMAD.MOV.U32 R6, RZ, RZ, R19 ;  /* 0x000000ffff067224 */ /* 0x000fe400078e0013 */
[----:B------:R-:W-:-:S04]  /*0610*/  IMAD.MOV.U32 R7, RZ, RZ, R18 ;  /* 0x000000ffff077224 */ /* 0x000fc800078e0012 */
[----:B------:R2:W3:Y:S01]  /*0620*/  LDC.64 R8, c[0x4][R2] ;  /* 0x0100000002087b82 */ /* 0x0004e20000000a00 */
[----:B-1----:R-:W-:Y:S01]  /*0630*/  IMAD.U32 R4, RZ, RZ, UR4 ;  /* 0x00000004ff047e24 */ /* 0x002fe2000f8e00ff */
[----:B------:R-:W-:Y:S02]  /*0640*/  MOV R5, UR5 ;  /* 0x0000000500057c02 */ /* 0x000fe40008000f00 */
[----:B0-----:R-:W-:-:S04]  /*0650*/  SHF.R.U32.HI R0, RZ, 0x1, R0 ;  /* 0x00000001ff007819 */ /* 0x001fc80000011600 */
[----:B------:R-:W-:-:S05]  /*0660*/  LOP3.LUT R0, R0, 0x1, RZ, 0xc0, !PT ;  /* 0x0000000100007812 */ /* 0x000fca00078ec0ff */
[----:B---3--:R2:W-:Y:S02]  /*0670*/  STL [R1], R0 ;  /* 0x0000000001007387 */ /* 0x0085e40000100800 */
[----:B------:R-:W-:-:S07]  /*0680*/  LEPC R20, `(.L_x_107) ;  /* 0x000000001014794e */ /* 0x000fce0000000000 */
[----:B--2---:R-:W-:Y:S05]  /*0690*/  CALL.ABS.NOINC R8 ;  /* 0x0000000008007343 */ /* 0x004fea0003c00000 */
.L_x_107:
[----:B------:R-:W0:Y:S01]  /*06a0*/  LDC R0, c[0x0][0x388] ;  /* 0x0000e200ff007b82 */ /* 0x000e220000000800 */
[----:B------:R-:W1:Y:S01]  /*06b0*/  LDCU.64 UR4, c[0x4][0x30] ;  /* 0x01000600ff0477ac */ /* 0x000e620008000a00 */
[----:B------:R-:W-:Y:S02]  /*06c0*/  IMAD.MOV.U32 R6, RZ, RZ, R19 ;  /* 0x000000ffff067224 */ /* 0x000fe400078e0013 */
[----:B------:R-:W-:-:S04]  /*06d0*/  IMAD.MOV.U32 R7, RZ, RZ, R18 ;  /* 0x000000ffff077224 */ /* 0x000fc800078e0012 */
[----:B------:R2:W3:Y:S01]  /*06e0*/  LDC.64 R8, c[0x4][R2] ;  /* 0x0100000002087b82 */ /* 0x0004e20000000a00 */
[----:B-1----:R-:W-:Y:S02]  /*06f0*/  IMAD.U32 R4, RZ, RZ, UR4 ;  /* 0x00000004ff047e24 */ /* 0x002fe4000f8e00ff */
[----:B------:R-:W-:Y:S01]  /*0700*/  IMAD.U32 R5, RZ, RZ, UR5 ;  /* 0x00000005ff057e24 */ /* 0x000fe2000f8e00ff */
[----:B0-----:R-:W-:-:S04]  /*0710*/  SHF.R.U32.HI R0, RZ, 0x2, R0 ;  /* 0x00000002ff007819 */ /* 0x001fc80000011600 */
[----:B------:R-:W-:-:S05]  /*0720*/  LOP3.LUT R0, R0, 0x1, RZ, 0xc0, !PT ;  /* 0x0000000100007812 */ /* 0x000fca00078ec0ff */
[----:B---3--:R2:W-:Y:S02]  /*0730*/  STL [R1], R0 ;  /* 0x0000000001007387 */ /* 0x0085e40000100800 */
[----:B------:R-:W-:-:S07]  /*0740*/  LEPC R20, `(.L_x_108) ;  /* 0x000000001014794e */ /* 0x000fce0000000000 */
[----:B--2---:R-:W-:Y:S05]  /*0750*/  CALL.ABS.NOINC R8 ;  /* 0x0000000008007343 */ /* 0x004fea0003c00000 */
.L_x_108:
        /* <DEDUP_REMOVED lines=12> */
.L_x_109:
        /* <DEDUP_REMOVED lines=12> */
.L_x_110:
        /* <DEDUP_REMOVED lines=12> */
.L_x_111:
        /* <DEDUP_REMOVED lines=12> */
.L_x_112:
        /* <DEDUP_REMOVED lines=12> */
.L_x_113:
        /* <DEDUP_REMOVED lines=12> */
.L_x_114:
        /* <DEDUP_REMOVED lines=12> */
.L_x_115:
        /* <DEDUP_REMOVED lines=12> */
.L_x_116:
        /* <DEDUP_REMOVED lines=12> */
.L_x_117:
        /* <DEDUP_REMOVED lines=12> */
.L_x_118:
        /* <DEDUP_REMOVED lines=12> */
.L_x_119:
        /* <DEDUP_REMOVED lines=12> */
.L_x_120:
        /* <DEDUP_REMOVED lines=12> */
.L_x_121:
        /* <DEDUP_REMOVED lines=12> */
.L_x_122:
        /* <DEDUP_REMOVED lines=12> */
.L_x_123:
        /* <DEDUP_REMOVED lines=12> */
.L_x_124:
        /* <DEDUP_REMOVED lines=12> */
.L_x_125:
        /* <DEDUP_REMOVED lines=12> */
.L_x_126:
        /* <DEDUP_REMOVED lines=12> */
.L_x_127:
        /* <DEDUP_REMOVED lines=12> */
.L_x_128:
        /* <DEDUP_REMOVED lines=12> */
.L_x_129:
        /* <DEDUP_REMOVED lines=12> */
.L_x_130:
        /* <DEDUP_REMOVED lines=12> */
.L_x_131:
        /* <DEDUP_REMOVED lines=12> */
.L_x_132:
        /* <DEDUP_REMOVED lines=12> */
.L_x_133:
        /* <DEDUP_REMOVED lines=12> */
.L_x_134:
        /* <DEDUP_REMOVED lines=12> */
.L_x_135:
        /* <DEDUP_REMOVED lines=12> */
.L_x_136:
[----:B------:R-:W0:Y:S01]  /*1c60*/  LDC R0, c[0x0][0x388] ;  /* 0x0000e200ff007b82 */ /* 0x000e220000000800 */
[----:B------:R-:W1:Y:S01]  /*1c70*/  LDCU.64 UR4, c[0x4][0x30] ;  /* 0x01000600ff0477ac */ /* 0x000e620008000a00 */
[----:B------:R-:W-:Y:S02]  /*1c80*/  IMAD.MOV.U32 R6, RZ, RZ, R19 ;  /* 0x000000ffff067224 */ /* 0x000fe400078e0013 */
[----:B------:R-:W-:-:S04]  /*1c90*/  IMAD.MOV.U32 R7, RZ, RZ, R18 ;  /* 0x000000ffff077224 */ /* 0x000fc800078e0012 */
[----:B------:R2:W3:Y:S01]  /*1ca0*/  LDC.64 R8, c[0x4][R2] ;  /* 0x0100000002087b82 */ /* 0x0004e20000000a00 */
[----:B-1----:R-:W-:Y:S01]  /*1cb0*/  IMAD.U32 R4, RZ, RZ, UR4 ;  /* 0x00000004ff047e24 */ /* 0x002fe2000f8e00ff */
[----:B------:R-:W-:Y:S02]  /*1cc0*/  MOV R5, UR5 ;  /* 0x0000000500057c02 */ /* 0x000fe40008000f00 */
[----:B0-----:R-:W-:-:S05]  /*1cd0*/  SHF.R.U32.HI R0, RZ, 0x1f, R0 ;  /* 0x0000001fff007819 */ /* 0x001fca0000011600 */
[----:B------:R2:W-:Y:S02]  /*1ce0*/  STL [R1], R0 ;  /* 0x0000000001007387 */ /* 0x0005e40000100800 */
[----:B------:R-:W-:-:S07]  /*1cf0*/  LEPC R20, `(.L_x_137) ;  /* 0x000000001014794e */ /* 0x000fce0000000000 */
[----:B--23--:R-:W-:Y:S05]  /*1d00*/  CALL.ABS.NOINC R8 ;  /* 0x0000000008007343 */ /* 0x00cfea0003c00000 */
.L_x_137:
[----:B------:R0:W1:Y:S01]  /*1d10*/  LDC.64 R8, c[0x4][R2] ;  /* 0x0100000002087b82 */ /* 0x0000620000000a00 */
[----:B------:R-:W2:Y:S01]  /*1d20*/  LDCU.64 UR4, c[0x4][0x50] ;  /* 0x01000a00ff0477ac */ /* 0x000ea20008000a00 */
[----:B------:R-:W-:Y:S01]  /*1d30*/  CS2R R6, SRZ ;  /* 0x0000000000067805 */ /* 0x000fe2000001ff00 */
[----:B--2---:R-:W-:Y:S02]  /*1d40*/  IMAD.U32 R4, RZ, RZ, UR4 ;  /* 0x00000004ff047e24 */ /* 0x004fe4000f8e00ff */
[----:B0-----:R-:W-:-:S07]  /*1d50*/  IMAD.U32 R5, RZ, RZ, UR5 ;  /* 0x00000005ff057e24 */ /* 0x001fce000f8e00ff */
[----:B------:R-:W-:-:S07]  /*1d60*/  LEPC R20, `(.L_x_138) ;  /* 0x000000001014794e */ /* 0x000fce0000000000 */
[----:B-1----:R-:W-:Y:S05]  /*1d70*/  CALL.ABS.NOINC R8 ;  /* 0x0000000008007343 */ /* 0x002fea0003c00000 */
.L_x_138:
[----:B------:R-:W0:Y:S01]  /*1d80*/  LDC R0, c[0x0][0x38c] ;  /* 0x0000e300ff007b82 */ /* 0x000e220000000800 */
[----:B------:R-:W1:Y:S01]  /*1d90*/  LDCU.64 UR4, c[0x4][0x30] ;  /* 0x01000600ff0477ac */ /* 0x000e620008000a00 */
[----:B------:R-:W-:Y:S01]  /*1da0*/  IMAD.MOV.U32 R6, RZ, RZ, R19 ;  /* 0x000000ffff067224 */ /* 0x000fe200078e0013 */
[----:B------:R-:W-:-:S05]  /*1db0*/  MOV R7, R18 ;  /* 0x0000001200077202 */ /* 0x000fca0000000f00 */
[----:B------:R2:W3:Y:S01]  /*1dc0*/  LDC.64 R8, c[0x4][R2] ;  /* 0x0100000002087b82 */ /* 0x0004e20000000a00 */
[----:B-1----:R-:W-:Y:S02]  /*1dd0*/  IMAD.U32 R4, RZ, RZ, UR4 ;  /* 0x00000004ff047e24 */ /* 0x002fe4000f8e00ff */
[----:B------:R-:W-:Y:S01]  /*1de0*/  IMAD.U32 R5, RZ, RZ, UR5 ;  /* 0x00000005ff057e24 */ /* 0x000fe2000f8e00ff */
[----:B0-----:R-:W-:-:S05]  /*1df0*/  LOP3.LUT R0, R0, 0x1, RZ, 0xc0, !PT ;  /* 0x0000000100007812 */ /* 0x001fca00078ec0ff */
[----:B------:R2:W-:Y:S02]  /*1e00*/  STL [R1], R0 ;  /* 0x0000000001007387 */ /* 0x0005e40000100800 */
[----:B------:R-:W-:-:S07]  /*1e10*/  LEPC R20, `(.L_x_139) ;  /* 0x000000001014794e */ /* 0x000fce0000000000 */
[----:B--23--:R-:W-:Y:S05]  /*1e20*/  CALL.ABS.NOINC R8 ;  /* 0x0000000008007343 */ /* 0x00cfea0003c00000 */
.L_x_139:
        /* <DEDUP_REMOVED lines=12> */
.L_x_140:
[----:B------:R-:W0:Y:S01]  /*1ef0*/  LDC R0, c[0x0][0x38c] ;  /* 0x0000e300ff007b82 */ /* 0x000e220000000800 */
[----:B------:R-:W1:Y:S01]  /*1f00*/  LDCU.64 UR4, c[0x4][0x30] ;  /* 0x01000600ff0477ac */ /* 0x000e620008000a00 */
[----:B------:R-:W-:Y:S01]  /*1f10*/  IMAD.MOV.U32 R6, RZ, RZ, R19 ;  /* 0x000000ffff067224 */ /* 0x000fe200078e0013 */
[----:B------:R-:W-:-:S05]  /*1f20*/  MOV R7, R18 ;  /* 0x0000001200077202 */ /* 0x000fca0000000f00 */
        /* <DEDUP_REMOVED lines=8> */
.L_x_141:
        /* <DEDUP_REMOVED lines=12> */
.L_x_142:
        /* <DEDUP_REMOVED lines=12> */
.L_x_143:
        /* <DEDUP_REMOVED lines=12> */
.L_x_144:
        /* <DEDUP_REMOVED lines=12> */
.L_x_145:
        /* <DEDUP_REMOVED lines=12> */
.L_x_146:
        /* <DEDUP_REMOVED lines=12> */
.L_x_147:
        /* <DEDUP_REMOVED lines=12> */
.L_x_148:
        /* <DEDUP_REMOVED lines=12> */
.L_x_149:
        /* <DEDUP_REMOVED lines=12> */
.L_x_150:
        /* <DEDUP_REMOVED lines=12> */
.L_x_151:
        /* <DEDUP_REMOVED lines=12> */
.L_x_152:
        /* <DEDUP_REMOVED lines=12> */
.L_x_153:
        /* <DEDUP_REMOVED lines=12> */
.L_x_154:
        /* <DEDUP_REMOVED lines=12> */
.L_x_155:
        /* <DEDUP_REMOVED lines=12> */
.L_x_156:
        /* <DEDUP_REMOVED lines=12> */
.L_x_157:
        /* <DEDUP_REMOVED lines=12> */
.L_x_158:
        /* <DEDUP_REMOVED lines=12> */
.L_x_159:
        /* <DEDUP_REMOVED lines=12> */
.L_x_160:
        /* <DEDUP_REMOVED lines=12> */
.L_x_161:
        /* <DEDUP_REMOVED lines=12> */
.L_x_162:
        /* <DEDUP_REMOVED lines=12> */
.L_x_163:
        /* <DEDUP_REMOVED lines=12> */
.L_x_164:
        /* <DEDUP_REMOVED lines=12> */
.L_x_165:
        /* <DEDUP_REMOVED lines=12> */
.L_x_166:
        /* <DEDUP_REMOVED lines=12> */
.L_x_167:
        /* <DEDUP_REMOVED lines=12> */
.L_x_168:
        /* <DEDUP_REMOVED lines=12> */
.L_x_169:
[----:B------:R-:W0:Y:S01]  /*34b0*/  LDC R0, c[0x0][0x38c] ;  /* 0x0000e300ff007b82 */ /* 0x000e220000000800 */
[----:B------:R-:W1:Y:S01]  /*34c0*/  LDCU.64 UR4, c[0x4][0x30] ;  /* 0x01000600ff0477ac */ /* 0x000e620008000a00 */
[----:B------:R-:W-:Y:S02]  /*34d0*/  IMAD.MOV.U32 R6, RZ, RZ, R19 ;  /* 0x000000ffff067224 */ /* 0x000fe400078e0013 */
[----:B------:R-:W-:-:S04]  /*34e0*/  IMAD.MOV.U32 R7, RZ, RZ, R18 ;  /* 0x000000ffff077224 */ /* 0x000fc800078e0012 */
[----:B------:R2:W3:Y:S01]  /*34f0*/  LDC.64 R8, c[0x4][R2] ;  /* 0x0100000002087b82 */ /* 0x0004e20000000a00 */
[----:B-1----:R-:W-:Y:S02]  /*3500*/  IMAD.U32 R4, RZ, RZ, UR4 ;  /* 0x00000004ff047e24 */ /* 0x002fe4000f8e00ff */
[----:B------:R-:W-:Y:S01]  /*3510*/  IMAD.U32 R5, RZ, RZ, UR5 ;  /* 0x00000005ff057e24 */ /* 0x000fe2000f8e00ff */
[----:B0-----:R-:W-:-:S05]  /*3520*/  SHF.R.U32.HI R0, RZ, 0x1f, R0 ;  /* 0x0000001fff007819 */ /* 0x001fca0000011600 */
[----:B------:R2:W-:Y:S02]  /*3530*/  STL [R1], R0 ;  /* 0x0000000001007387 */ /* 0x0005e40000100800 */
[----:B------:R-:W-:-:S07]  /*3540*/  LEPC R20, `(.L_x_170) ;  /* 0x000000001014794e */ /* 0x000fce0000000000 */
[----:B--23--:R-:W-:Y:S05]  /*3550*/  CALL.ABS.NOINC R8 ;  /* 0x0000000008007343 */ /* 0x00cfea0003c00000 */
.L_x_170:
[----:B------:R0:W1:Y:S01]  /*3560*/  LDC.64 R8, c[0x4][R2] ;  /* 0x0100000002087b82 */ /* 0x0000620000000a00 */
[----:B------:R-:W2:Y:S01]  /*3570*/  LDCU.64 UR4, c[0x4][0x58] ;  /* 0x01000b00ff0477ac */ /* 0x000ea20008000a00 */
[----:B------:R-:W-:Y:S01]  /*3580*/  CS2R R6, SRZ ;  /* 0x0000000000067805 */ /* 0x000fe2000001ff00 */
[----:B--2---:R-:W-:Y:S02]  /*3590*/  IMAD.U32 R4, RZ, RZ, UR4 ;  /* 0x00000004ff047e24 */ /* 0x004fe4000f8e00ff */
[----:B0-----:R-:W-:-:S07]  /*35a0*/  IMAD.U32 R5, RZ, RZ, UR5 ;  /* 0x00000005ff057e24 */ /* 0x001fce000f8e00ff */
[----:B------:R-:W-:-:S07]  /*35b0*/  LEPC R20, `(.L_x_171) ;  /* 0x000000001014794e */ /* 0x000fce0000000000 */
[----:B-1----:R-:W-:Y:S05]  /*35c0*/  CALL.ABS.NOINC R8 ;  /* 0x0000000008007343 */ /* 0x002fea0003c00000 */
.L_x_171:
[----:B------:R-:W-:Y:S01]  /*35d0*/  LOP3.LUT R0, R16, 0x1, RZ, 0xc0, !PT ;  /* 0x0000000110007812 */ /* 0x000fe200078ec0ff */
[----:B------:R0:W1:Y:S01]  /*35e0*/  LDC.64 R8, c[0x4][R2] ;  /* 0x0100000002087b82 */ /* 0x0000620000000a00 */
[----:B------:R-:W2:Y:S01]  /*35f0*/  LDCU.64 UR4, c[0x4][0x30] ;  /* 0x01000600ff0477ac */ /* 0x000ea20008000a00 */
[----:B------:R-:W-:Y:S02]  /*3600*/  IMAD.MOV.U32 R6, RZ, RZ, R19 ;  /* 0x000000ffff067224 */ /* 0x000fe400078e0013 */
[----:B------:R0:W-:Y:S01]  /*3610*/  STL [R1], R0 ;  /* 0x0000000001007387 */ /* 0x0001e20000100800 */
[----:B------:R-:W-:Y:S02]  /*3620*/  IMAD.MOV.U32 R7, RZ, RZ, R18 ;  /* 0x000000ffff077224 */ /* 0x000fe400078e0012 */
[----:B--2---:R-:W-:Y:S01]  /*3630*/  IMAD.U32 R4, RZ, RZ, UR4 ;  /* 0x00000004ff047e24 */ /* 0x004fe2000f8e00ff */
[----:B0-----:R-:W-:-:S07]  /*3640*/  MOV R5, UR5 ;  /* 0x0000000500057c02 */ /* 0x001fce0008000f00 */
[----:B------:R-:W-:-:S07]  /*3650*/  LEPC R20, `(.L_x_172) ;  /* 0x000000001014794e */ /* 0x000fce0000000000 */
[----:B-1----:R-:W-:Y:S05]  /*3660*/  CALL.ABS.NOINC R8 ;  /* 0x0000000008007343 */ /* 0x002fea0003c00000 */
.L_x_172:
[----:B------:R-:W-:Y:S01]  /*3670*/  SHF.R.U32.HI R0, RZ, 0x1, R16 ;  /* 0x00000001ff007819 */ /* 0x000fe20000011610 */
[----:B------:R0:W1:Y:S01]  /*3680*/  LDC.64 R8, c[0x4][R2] ;  /* 0x0100000002087b82 */ /* 0x0000620000000a00 */
[----:B------:R-:W2:Y:S01]  /*3690*/  LDCU.64 UR4, c[0x4][0x30] ;  /* 0x01000600ff0477ac */ /* 0x000ea20008000a00 */
[----:B------:R-:W-:Y:S01]  /*36a0*/  IMAD.MOV.U32 R6, RZ, RZ, R19 ;  /* 0x000000ffff067224 */ /* 0x000fe200078e0013 */
[----:B------:R-:W-:Y:S01]  /*36b0*/  LOP3.LUT R0, R0, 0x1, RZ, 0xc0, !PT ;  /* 0x0000000100007812 */ /* 0x000fe200078ec0ff */
[----:B------:R-:W-:-:S04]  /*36c0*/  IMAD.MOV.U32 R7, RZ, RZ, R18 ;  /* 0x000000ffff077224 */ /* 0x000fc800078e0012 */
[----:B------:R0:W-:Y:S01]  /*36d0*/  STL [R1], R0 ;  /* 0x0000000001007387 */ /* 0x0001e20000100800 */
[----:B--2---:R-:W-:Y:S02]  /*36e0*/  IMAD.U32 R4, RZ, RZ, UR4 ;  /* 0x00000004ff047e24 */ /* 0x004fe4000f8e00ff */
[----:B0-----:R-:W-:-:S07]  /*36f0*/  IMAD.U32 R5, RZ, RZ, UR5 ;  /* 0x00000005ff057e24 */ /* 0x001fce000f8e00ff */
[----:B------:R-:W-:-:S07]  /*3700*/  LEPC R20, `(.L_x_173) ;  /* 0x000000001014794e */ /* 0x000fce0000000000 */
[----:B-1----:R-:W-:Y:S05]  /*3710*/  CALL.ABS.NOINC R8 ;  /* 0x0000000008007343 */ /* 0x002fea0003c00000 */
.L_x_173:
[----:B------:R-:W-:Y:S01]  /*3720*/  SHF.R.U32.HI R0, RZ, 0x2, R16 ;  /* 0x00000002ff007819 */ /* 0x000fe20000011610 */
[----:B------:R0:W1:Y:S01]  /*3730*/  LDC.64 R8, c[0x4][R2] ;  /* 0x0100000002087b82 */ /* 0x0000620000000a00 */
[----:B------:R-:W2:Y:S01]  /*3740*/  LDCU.64 UR4, c[0x4][0x30] ;  /* 0x01000600ff0477ac */ /* 0x000ea20008000a00 */
[----:B------:R-:W-:Y:S01]  /*3750*/  IMAD.MOV.U32 R6, RZ, RZ, R19 ;  /* 0x000000ffff067224 */ /* 0x000fe200078e0013 */
[----:B------:R-:W-:Y:S01]  /*3760*/  LOP3.LUT R0, R0, 0x1, RZ, 0xc0, !PT ;  /* 0x0000000100007812 */ /* 0x000fe200078ec0ff */
[----:B------:R-:W-:-:S04]  /*3770*/  IMAD.MOV.U32 R7, RZ, RZ, R18 ;  /* 0x000000ffff077224 */ /* 0x000fc800078e0012 */
[----:B------:R0:W-:Y:S01]  /*3780*/  STL [R1], R0 ;  /* 0x0000000001007387 */ /* 0x0001e20000100800 */
[----:B--2---:R-:W-:Y:S01]  /*3790*/  IMAD.U32 R4, RZ, RZ, UR4 ;  /* 0x00000004ff047e24 */ /* 0x004fe2000f8e00ff */
[----:B0-----:R-:W-:-:S07]  /*37a0*/  MOV R5, UR5 ;  /* 0x0000000500057c02 */ /* 0x001fce0008000f00 */
[----:B------:R-:W-:-:S07]  /*37b0*/  LEPC R20, `(.L_x_174) ;  /* 0x000000001014794e */ /* 0x000fce0000000000 */
[----:B-1----:R-:W-:Y:S05]  /*37c0*/  CALL.ABS.NOINC R8 ;  /* 0x0000000008007343 */ /* 0x002fea0003c00000 */
.L_x_174:
        /* <DEDUP_REMOVED lines=11> */
.L_x_175:
        /* <DEDUP_REMOVED lines=11> */
.L_x_176:
        /* <DEDUP_REMOVED lines=11> */
.L_x_177:
        /* <DEDUP_REMOVED lines=11> */
.L_x_178:
        /* <DEDUP_REMOVED lines=11> */
.L_x_179:
        /* <DEDUP_REMOVED lines=11> */
.L_x_180:
        /* <DEDUP_REMOVED lines=11> */
.L_x_181:
        /* <DEDUP_REMOVED lines=11> */
.L_x_182:
        /* <DEDUP_REMOVED lines=11> */
.L_x_183:
        /* <DEDUP_REMOVED lines=11> */
.L_x_184:
        /* <DEDUP_REMOVED lines=11> */
.L_x_185:
        /* <DEDUP_REMOVED lines=11> */
.L_x_186:
        /* <DEDUP_REMOVED lines=11> */
.L_x_187:
        /* <DEDUP_REMOVED lines=11> */
.L_x_188:
        /* <DEDUP_REMOVED lines=11> */
.L_x_189:
        /* <DEDUP_REMOVED lines=11> */
.L_x_190:
        /* <DEDUP_REMOVED lines=11> */
.L_x_191:
        /* <DEDUP_REMOVED lines=11> */
.L_x_192:
        /* <DEDUP_REMOVED lines=11> */
.L_x_193:
        /* <DEDUP_REMOVED lines=11> */
.L_x_194:
        /* <DEDUP_REMOVED lines=11> */
.L_x_195:
        /* <DEDUP_REMOVED lines=11> */
.L_x_196:
        /* <DEDUP_REMOVED lines=11> */
.L_x_197:
[----:B------:R-:W-:Y:S01]  /*47a0*/  SHF.R.U32.HI R0, RZ, 0x1a, R16 ;  /* 0x0000001aff007819 */ /* 0x000fe20000011610 */
[----:B------:R0:W1:Y:S01]  /*47b0*/  LDC.64 R8, c[0x4][R2] ;  /* 0x0100000002087b82 */ /* 0x0000620000000a00 */
[----:B------:R-:W2:Y:S01]  /*47c0*/  LDCU.64 UR4, c[0x4][0x30] ;  /* 0x01000600ff0477ac */ /* 0x000ea20008000a00 */
[----:B------:R-:W-:Y:S01]  /*47d0*/  IMAD.MOV.U32 R6, RZ, RZ, R19 ;  /* 0x000000ffff067224 */ /* 0x000fe200078e0013 */
[----:B------:R-:W-:Y:S01]  /*47e0*/  LOP3.LUT R0, R0, 0x1, RZ, 0xc0, !PT ;  /* 0x0000000100007812 */ /* 0x000fe200078ec0ff */
[----:B------:R-:W-:-:S04]  /*47f0*/  IMAD.MOV.U32 R7, RZ, RZ, R18 ;  /* 0x000000ffff077224 */ /* 0x000fc800078e0012 */
[----:B------:R0:W-:Y:S01]  /*4800*/  STL [R1], R0 ;  /* 0x0000000001007387 */ /* 0x0001e20000100800 */
[----:B--2---:R-:W-:Y:S01]  /*4810*/  MOV R4, UR4 ;  /* 0x0000000400047c02 */ /* 0x004fe20008000f00 */
[----:B0-----:R-:W-:-:S07]  /*4820*/  IMAD.U32 R5, RZ, RZ, UR5 ;  /* 0x00000005ff057e24 */ /* 0x001fce000f8e00ff */
[----:B------:R-:W-:-:S07]  /*4830*/  LEPC R20, `(.L_x_198) ;  /* 0x000000001014794e */ /* 0x000fce0000000000 */
[----:B-1----:R-:W-:Y:S05]  /*4840*/  CALL.ABS.NOINC R8 ;  /* 0x0000000008007343 */ /* 0x002fea0003c00000 */
.L_x_198:
[----:B------:R-:W-:Y:S01]  /*4850*/  SHF.R.U32.HI R0, RZ, 0x1b, R16 ;  /* 0x0000001bff007819 */ /* 0x000fe20000011610 */
        /* <DEDUP_REMOVED lines=10> */
.L_x_199:
        /* <DEDUP_REMOVED lines=11> */
.L_x_200:
[----:B------:R-:W-:Y:S01]  /*49b0*/  SHF.R.U32.HI R0, RZ, 0x1d, R16 ;  /* 0x0000001dff007819 */ /* 0x000fe20000011610 */
        /* <DEDUP_REMOVED lines=10> */
.L_x_201:
        /* <DEDUP_REMOVED lines=11> */
.L_x_202:
[----:B------:R-:W-:Y:S01]  /*4b10*/  SHF.R.U32.HI R16, RZ, 0x1f, R16 ;  /* 0x0000001fff107819 */ /* 0x000fe20000011610 */
        /* <DEDUP_REMOVED lines=9> */
.L_x_203:
[----:B------:R-:W0:Y:S01]  /*4bb0*/  LDC.64 R2, c[0x4][R2] ;  /* 0x0100000002027b82 */ /* 0x000e220000000a00 */
[----:B------:R-:W1:Y:S01]  /*4bc0*/  LDCU.64 UR4, c[0x4][0x60] ;  /* 0x01000c00ff0477ac */ /* 0x000e620008000a00 */
[----:B------:R-:W-:Y:S01]  /*4bd0*/  CS2R R6, SRZ ;  /* 0x0000000000067805 */ /* 0x000fe2000001ff00 */
[----:B-1----:R-:W-:Y:S02]  /*4be0*/  IMAD.U32 R4, RZ, RZ, UR4 ;  /* 0x00000004ff047e24 */ /* 0x002fe4000f8e00ff */
[----:B------:R-:W-:-:S07]  /*4bf0*/  IMAD.U32 R5, RZ, RZ, UR5 ;  /* 0x00000005ff057e24 */ /* 0x000fce000f8e00ff */
[----:B------:R-:W-:-:S07]  /*4c00*/  LEPC R20, `(.L_x_204) ;  /* 0x000000001014794e */ /* 0x000fce0000000000 */
[----:B0-----:R-:W-:Y:S05]  /*4c10*/  CALL.ABS.NOINC R2 ;  /* 0x0000000002007343 */ /* 0x001fea0003c00000 */
.L_x_204:
[----:B------:R-:W-:Y:S05]  /*4c20*/  EXIT ;  /* 0x000000000000794d */ /* 0x000fea0003800000 */
.L_x_104:
[----:B------:R-:W0:Y:S01]  /*4c30*/  LDC.64 R4, c[0x0][0x388] ;  /* 0x0000e200ff047b82 */ /* 0x000e220000000a00 */
[----:B------:R-:W-:Y:S02]  /*4c40*/  HFMA2 R11, -RZ, RZ, 0, 1.847743988037109375e-06 ;  /* 0x0000001fff0b7431 */ /* 0x000fe400000001ff */
[----:B------:R-:W-:Y:S02]  /*4c50*/  IMAD.MOV.U32 R15, RZ, RZ, -0x1 ;  /* 0xffffffffff0f7424 */ /* 0x000fe400078e00ff */
[----:B------:R-:W-:Y:S01]  /*4c60*/  IMAD.MOV.U32 R12, RZ, RZ, 0x10 ;  /* 0x00000010ff0c7424 */ /* 0x000fe200078e00ff */
[----:B0-----:R-:W-:-:S04]  /*4c70*/  LOP3.LUT R5, R5, R4, RZ, 0xc0, !PT ;  /* 0x0000000405057212 */ /* 0x001fc800078ec0ff */
[----:B------:R-:W-:-:S04]  /*4c80*/  SHF.R.U32.HI R5, RZ, R22, R5 ;  /* 0x00000016ff057219 */ /* 0x000fc80000011605 */
[----:B------:R-:W-:-:S04]  /*4c90*/  LOP3.LUT R5, R5, 0x1, RZ, 0xc0, !PT ;  /* 0x0000000105057812 */ /* 0x000fc800078ec0ff */
[----:B------:R-:W-:-:S07]  /*4ca0*/  SHF.L.U32 R13, R5, R2, RZ ;  /* 0x00000002050d7219 */ /* 0x000fce00000006ff */
[----:B------:R-:W-:Y:S05]  /*4cb0*/  WARPSYNC.COLLECTIVE R15, `(.L_x_205) ;  /* 0x000000000f087348 */ /* 0x000fea0003c00000 */
[----:B------:R-:W-:Y:S01]  /*4cc0*/  NOP ;  /* 0x0000000000007918 */ /* 0x000fe20000000000 */
[----:B------:R-:W-:Y:S05]  /*4cd0*/  ENDCOLLECTIVE ;  /* 0x000000000000791b */ /* 0x000fea0003800000 */
.L_x_205:
[----:B------:R-:W-:Y:S05]  /*4ce0*/  WARPSYNC.COLLECTIVE R15, `(.L_x_206) ;  /* 0x000000000f087348 */ /* 0x000fea0003c00000 */
[----:B------:R0:W1:Y:S02]  /*4cf0*/  SHFL.DOWN P6, R14, R13, R12, R11 ;  /* 0x0800000c0d0e7389 */ /* 0x00006400000c000b */
[----:B01----:R-:W-:Y:S05]  /*4d00*/  ENDCOLLECTIVE ;  /* 0x000000000000791b */ /* 0x003fea0003800000 */
.L_x_206:
[----:B------:R-:W-:Y:S02]  /*4d10*/  IMAD.MOV.U32 R12, RZ, RZ, 0x8 ;  /* 0x00000008ff0c7424 */ /* 0x000fe400078e00ff */
[----:B------:R-:W-:-:S04]  /*4d20*/  IMAD.IADD R0, R13, 0x1, R14 ;  /* 0x000000010d007824 */ /* 0x000fc800078e020e */
[----:B------:R-:W-:-:S07]  /*4d30*/  IMAD.MOV.U32 R13, RZ, RZ, R0 ;  /* 0x000000ffff0d7224 */ /* 0x000fce00078e0000 */
[----:B------:R-:W-:Y:S05]  /*4d40*/  WARPSYNC.COLLECTIVE R15, `(.L_x_207) ;  /* 0x000000000f087348 */ /* 0x000fea0003c00000 */
[----:B------:R0:W1:Y:S02]  /*4d50*/  SHFL.DOWN P6, R14, R13, R12, R11 ;  /* 0x0800000c0d0e7389 */ /* 0x00006400000c000b */
[----:B01----:R-:W-:Y:S05]  /*4d60*/  ENDCOLLECTIVE ;  /* 0x000000000000791b */ /* 0x003fea0003800000 */
.L_x_207:
[----:B------:R-:W-:Y:S02]  /*4d70*/  IMAD.MOV.U32 R12, RZ, RZ, 0x4 ;  /* 0x00000004ff0c7424 */ /* 0x000fe400078e00ff */
[----:B------:R-:W-:-:S04]  /*4d80*/  IMAD.IADD R2, R0, 0x1, R14 ;  /* 0x0000000100027824 */ /* 0x000fc800078e020e */
[----:B------:R-:W-:-:S07]  /*4d90*/  IMAD.MOV.U32 R13, RZ, RZ, R2 ;  /* 0x000000ffff0d7224 */ /* 0x000fce00078e0002 */
[----:B------:R-:W-:Y:S05]  /*4da0*/  WARPSYNC.COLLECTIVE R15, `(.L_x_208) ;  /* 0x000000000f087348 */ /* 0x000fea0003c00000 */
[----:B------:R0:W1:Y:S02]  /*4db0*/  SHFL.DOWN P6, R14, R13, R12, R11 ;  /* 0x0800000c0d0e7389 */ /* 0x00006400000c000b */
[----:B01----:R-:W-:Y:S05]  /*4dc0*/  ENDCOLLECTIVE ;  /* 0x000000000000791b */ /* 0x003fea0003800000 */
.L_x_208:
[----:B------:R-:W-:Y:S01]  /*4dd0*/  IMAD.MOV.U32 R12, RZ, RZ, 0x2 ;  /* 0x00000002ff0c7424 */ /* 0x000fe200078e00ff */
[----:B------:R-:W-:-:S05]  /*4de0*/  IADD3 R3, PT, PT, R2, R14, RZ ;  /* 0x0000000e02037210 */ /* 0x000fca0007ffe0ff */
[----:B------:R-:W-:-:S07]  /*4df0*/  IMAD.MOV.U32 R13, RZ, RZ, R3 ;  /* 0x000000ffff0d7224 */ /* 0x000fce00078e0003 */
[----:B------:R-:W-:Y:S05]  /*4e00*/  WARPSYNC.COLLECTIVE R15, `(.L_x_209) ;  /* 0x000000000f087348 */ /* 0x000fea0003c00000 */
[----:B------:R0:W1:Y:S02]  /*4e10*/  SHFL.DOWN P6, R14, R13, R12, R11 ;  /* 0x0800000c0d0e7389 */ /* 0x00006400000c000b */
[----:B01----:R-:W-:Y:S05]  /*4e20*/  ENDCOLLECTIVE ;  /* 0x000000000000791b */ /* 0x003fea0003800000 */
.L_x_209:
[----:B------:R-:W-:Y:S02]  /*4e30*/  IMAD.MOV.U32 R12, RZ, RZ, 0x1 ;  /* 0x00000001ff0c7424 */ /* 0x000fe400078e00ff */
[----:B------:R-:W-:-:S04]  /*4e40*/  IMAD.IADD R4, R3, 0x1, R14 ;  /* 0x0000000103047824 */ /* 0x000fc800078e020e */
[----:B------:R-:W-:-:S07]  /*4e50*/  IMAD.MOV.U32 R13, RZ, RZ, R4 ;  /* 0x000000ffff0d7224 */ /* 0x000fce00078e0004 */
[----:B------:R-:W-:Y:S05]  /*4e60*/  WARPSYNC.COLLECTIVE R15, `(.L_x_210) ;  /* 0x000000000f087348 */ /* 0x000fea0003c00000 */
[----:B------:R0:W1:Y:S02]  /*4e70*/  SHFL.DOWN P6, R14, R13, R12, R11 ;  /* 0x0800000c0d0e7389 */ /* 0x00006400000c000b */
[----:B01----:R-:W-:Y:S05]  /*4e80*/  ENDCOLLECTIVE ;  /* 0x000000000000791b */ /* 0x003fea0003800000 */
.L_x_210:
[----:B------:R-:W-:Y:S05]  /*4e90*/  BRA `(.L_x_211) ;  /* 0xffffffb400787947 */ /* 0x000fea000383ffff */
.L_x_212:
        /* <DEDUP_REMOVED lines=14> */
.L_x_222:


//--------------------- .text._Z13reduce_kernelm  --------------------------
	.section	.text._Z13reduce_kernelm,"ax",@progbits
	.align	128
        .global         _Z13reduce_kernelm
        .type           _Z13reduce_kernelm,@function
        .size           _Z13reduce_kernelm,(.L_x_223 - _Z13reduce_kernelm)
        .other          _Z13reduce_kernelm,@"STO_CUDA_ENTRY STV_DEFAULT"
_Z13reduce_kernelm:
.text._Z13reduce_kernelm:
        /* <DEDUP_REMOVED lines=11> */
[----:B0-----:R-:W-:-:S04]  /*00b0*/  ISETP.GT.U32.AND P0, PT, R8, UR8, PT ;  /* 0x0000000808007c0c */ /* 0x001fc8000bf04070 */
[----:B------:R-:W-:-:S13]  /*00c0*/  ISETP.GT.U32.AND.EX P0, PT, RZ, UR9, PT, P0 ;  /* 0x00000009ff007c0c */ /* 0x000fda000bf04100 */
[----:B------:R-:W-:Y:S05]  /*00d0*/  @P0 EXIT ;  /* 0x000000000000094d */ /* 0x000fea0003800000 */
[----:B------:R-:W-:Y:S01]  /*00e0*/  LOP3.LUT P0, R0, R8, 0x1f, RZ, 0xc0, !PT ;  /* 0x0000001f08007812 */ /* 0x000fe2000780c0ff */
[----:B------:R-:W-:Y:S01]  /*00f0*/  IMAD.MOV.U32 R9, RZ, RZ, RZ ;  /* 0x000000ffff097224 */ /* 0x000fe200078e00ff */
[----:B------:R-:W0:Y:S03]  /*0100*/  LDCU.64 UR4, c[0x4][0x40] ;  /* 0x01000800ff0477ac */ /* 0x000e260008000a00 */
[----:B------:R-:W1:Y:S02]  /*0110*/  SHFL.UP PT, R2, R0, 0x1, RZ ;  /* 0x0420000000027989 */ /* 0x000e6400000e00ff */
[----:B-1----:R-:W-:Y:S02]  /*0120*/  SEL R3, R2, RZ, P0 ;  /* 0x000000ff02037207 */ /* 0x002fe40000000000 */
[----:B------:R-:W-:-:S03]  /*0130*/  ISETP.GE.U32.AND P0, PT, R0, 0x2, PT ;  /* 0x000000020000780c */ /* 0x000fc60003f06070 */
[----:B------:R-:W-:-:S05]  /*0140*/  IMAD.IADD R3, R0, 0x1, R3 ;  /* 0x0000000100037824 */ /* 0x000fca00078e0203 */
        /* <DEDUP_REMOVED lines=10> */
[----:B------:R-:W-:Y:S02]  /*01f0*/  ISETP.GE.U32.AND P0, PT, R0, 0x10, PT ;  /* 0x000000100000780c */ /* 0x000fe40003f06070 */
[----:B------:R-:W-:Y:S01]  /*0200*/  MOV R0, 0x0 ;  /* 0x0000000000007802 */ /* 0x000fe20000000f00 */
[----:B------:R-:W-:Y:S02]  /*0210*/  IMAD.IADD R4, R5, 0x1, R4 ;  /* 0x0000000105047824 */ /* 0x000fe400078e0204 */
[----:B0-----:R-:W-:-:S03]  /*0220*/  IMAD.U32 R5, RZ, RZ, UR5 ;  /* 0x00000005ff057e24 */ /* 0x001fc6000f8e00ff */
[----:B------:R-:W0:Y:S02]  /*0230*/  SHFL.UP PT, R3, R4, 0x10, RZ ;  /* 0x0600000004037989 */ /* 0x000e2400000e00ff */
[----:B0-----:R-:W-:-:S05]  /*0240*/  SEL R3, R3, RZ, P0 ;  /* 0x000000ff03037207 */ /* 0x001fca0000000000 */
[----:B------:R-:W-:Y:S02]  /*0250*/  IMAD.IADD R10, R4, 0x1, R3 ;  /* 0x00000001040a7824 */ /* 0x000fe400078e0203 */
[----:B------:R0:W1:Y:S01]  /*0260*/  LDC.64 R2, c[0x4][R0] ;  /* 0x0100000000027b82 */ /* 0x0000620000000a00 */
[----:B------:R-:W-:Y:S02]  /*0270*/  IMAD.U32 R4, RZ, RZ, UR4 ;  /* 0x00000004ff047e24 */ /* 0x000fe4000f8e00ff */
[----:B------:R-:W-:-:S05]  /*0280*/  SHF.R.S32.HI R11, RZ, 0x1f, R10 ;  /* 0x0000001fff0b7819 */ /* 0x000fca000001140a */
[----:B------:R0:W-:Y:S02]  /*0290*/  STL.128 [R1], R8 ;  /* 0x0000000801007387 */ /* 0x0001e40000100c00 */
[----:B------:R-:W-:-:S07]  /*02a0*/  LEPC R20, `(.L_x_213) ;  /* 0x000000001014794e */ /* 0x000fce0000000000 */
[----:B01----:R-:W-:Y:S05]  /*02b0*/  CALL.ABS.NOINC R2 ;  /* 0x0000000002007343 */ /* 0x003fea0003c00000 */
.L_x_213:
[----:B------:R-:W-:Y:S05]  /*02c0*/  EXIT ;  /* 0x000000000000794d */ /* 0x000fea0003800000 */
.L_x_214:
        /* <DEDUP_REMOVED lines=11> */
.L_x_223:


//--------------------- .text._Z17dev_insert_kernelm --------------------------
	.section	.text._Z17dev_insert_kernelm,"ax",@progbits
	.align	128
        .global         _Z17dev_insert_kernelm
        .type           _Z17dev_insert_kernelm,@function
        .size           _Z17dev_insert_kernelm,(.L_x_224 - _Z17dev_insert_kernelm)
        .other          _Z17dev_insert_kernelm,@"STO_CUDA_ENTRY STV_DEFAULT"
_Z17dev_insert_kernelm:
.text._Z17dev_insert_kernelm:
[----:B------:R-:W0:Y:S01]  /*0000*/  LDC R1, c[0x0][0x37c] ;  /* 0x0000df00ff017b82 */ /* 0x000e220000000800 */
[----:B------:R-:W1:Y:S01]  /*0010*/  S2R R0, SR_TID.X ;  /* 0x0000000000007919 */ /* 0x000e620000002100 */
[----:B------:R-:W1:Y:S01]  /*0020*/  LDCU UR4, c[0x0][0x360] ;  /* 0x00006c00ff0477ac */ /* 0x000e620008000800 */
[----:B------:R-:W1:Y:S01]  /*0030*/  S2R R3, SR_CTAID.X ;  /* 0x0000000000037919 */ /* 0x000e620000002500 */
[----:B------:R-:W2:Y:S01]  /*0040*/  LDCU.64 UR6, c[0x0][0x380] ;  /* 0x00007000ff0677ac */ /* 0x000ea20008000a00 */
[----:B-1----:R-:W-:-:S05]  /*0050*/  IMAD R0, R3, UR4, R0 ;  /* 0x0000000403007c24 */ /* 0x002fca000f8e0200 */
[----:B--2---:R-:W-:-:S04]  /*0060*/  ISETP.GT.U32.AND P0, PT, R0, UR6, PT ;  /* 0x0000000600007c0c */ /* 0x004fc8000bf04070 */
[----:B------:R-:W-:-:S13]  /*0070*/  ISETP.GT.U32.AND.EX P0, PT, RZ, UR7, PT, P0 ;  /* 0x00000007ff007c0c */ /* 0x000fda000bf04100 */
[----:B0-----:R-:W-:Y:S05]  /*0080*/  @P0 EXIT ;  /* 0x000000000000094d */ /* 0x001fea0003800000 */
[----:B------:R-:W0:Y:S01]  /*0090*/  S2UR UR5, SR_CgaCtaId ;  /* 0x00000000000579c3 */ /* 0x000e220000008800 */
[C---:B------:R-:W-:Y:S01]  /*00a0*/  VIADD R3, R0.reuse, 0x1 ;  /* 0x0000000100037836 */ /* 0x040fe20000000000 */
[----:B------:R-:W-:Y:S01]  /*00b0*/  UMOV UR4, 0x400 ;  /* 0x0000040000047882 */ /* 0x000fe20000000000 */
[----:B------:R-:W-:Y:S02]  /*00c0*/  IMAD.SHL.U32 R2, R0, 0x4, RZ ;  /* 0x0000000400027824 */ /* 0x000fe400078e00ff */
[----:B------:R-:W-:Y:S01]  /*00d0*/  IMAD.MOV.U32 R5, RZ, RZ, 0x1 ;  /* 0x00000001ff057424 */ /* 0x000fe200078e00ff */
[----:B------:R-:W-:Y:S02]  /*00e0*/  LOP3.LUT R3, R3, 0x1f, RZ, 0xc0, !PT ;  /* 0x0000001f03037812 */ /* 0x000fe400078ec0ff */
[----:B------:R-:W-:Y:S02]  /*00f0*/  LOP3.LUT R2, R2, 0xffc, RZ, 0xc0, !PT ;  /* 0x00000ffc02027812 */ /* 0x000fe400078ec0ff */
[----:B------:R-:W-:Y:S01]  /*0100*/  LOP3.LUT R3, R3, 0x3e0, R0, 0xf8, !PT ;  /* 0x000003e003037812 */ /* 0x000fe200078ef800 */
[----:B0-----:R-:W-:-:S06]  /*0110*/  ULEA UR4, UR5, UR4, 0x18 ;  /* 0x0000000405047291 */ /* 0x001fcc000f8ec0ff */
[----:B------:R-:W-:-:S03]  /*0120*/  LEA R3, R3, UR4, 0x2 ;  /* 0x0000000403037c11 */ /* 0x000fc6000f8e10ff */
[----:B------:R-:W-:Y:S01]  /*0130*/  STS [R2+UR4], R5 ;  /* 0x0000000502007988 */ /* 0x000fe20008000804 */
[----:B------:R-:W-:-:S03]  /*0140*/  NOP ;  /* 0x0000000000007918 */ /* 0x000fc60000000000 */
[----:B------:R-:W0:Y:S02]  /*0150*/  LDS R3, [R3] ;  /* 0x0000000003037984 */ /* 0x000e240000000800 */
[----:B0-----:R-:W-:-:S13]  /*0160*/  ISETP.NE.AND P0, PT, R3, 0x1, PT ;  /* 0x000000010300780c */ /* 0x001fda0003f05270 */
[----:B------:R-:W-:Y:S05]  /*0170*/  @!P0 EXIT ;  /* 0x000000000000894d */ /* 0x000fea0003800000 */
[----:B------:R-:W-:Y:S01]  /*0180*/  MOV R0, 0x98 ;  /* 0x0000009800007802 */ /* 0x000fe20000000f00 */
[----:B------:R-:W0:Y:S01]  /*0190*/  LDCU.64 UR4, c[0x4][0x18] ;  /* 0x01000300ff0477ac */ /* 0x000e220008000a00 */
[----:B------:R-:W-:Y:S02]  /*01a0*/  HFMA2 R12, -RZ, RZ, 0, 5.9604644775390625e-08 ;  /* 0x00000001ff0c7431 */ /* 0x000fe400000001ff */
[----:B------:R-:W-:Y:S01]  /*01b0*/  IMAD.MOV.U32 R8, RZ, RZ, 0x4a ;  /* 0x0000004aff087424 */ /* 0x000fe200078e00ff */
[----:B------:R1:W2:Y:S01]  /*01c0*/  LDC.64 R2, c[0x4][R0] ;  /* 0x0100000000027b82 */ /* 0x0002a20000000a00 */
[----:B------:R-:W3:Y:S01]  /*01d0*/  LDCU.64 UR6, c[0x4][0x20] ;  /* 0x01000400ff0677ac */ /* 0x000ee20008000a00 */
[----:B------:R-:W-:Y:S01]  /*01e0*/  IMAD.MOV.U32 R13, RZ, RZ, RZ ;  /* 0x000000ffff0d7224 */ /* 0x000fe200078e00ff */
[----:B------:R-:W4:Y:S01]  /*01f0*/  LDCU.64 UR8, c[0x4][0x10] ;  /* 0x01000200ff0877ac */ /* 0x000f220008000a00 */
[----:B0-----:R-:W-:Y:S01]  /*0200*/  IMAD.U32 R4, RZ, RZ, UR4 ;  /* 0x00000004ff047e24 */ /* 0x001fe2000f8e00ff */
[----:B------:R-:W-:Y:S01]  /*0210*/  MOV R5, UR5 ;  /* 0x0000000500057c02 */ /* 0x000fe20008000f00 */
[----:B---3--:R-:W-:-:S02]  /*0220*/  IMAD.U32 R6, RZ, RZ, UR6 ;  /* 0x00000006ff067e24 */ /* 0x008fc4000f8e00ff */
[----:B------:R-:W-:Y:S01]  /*0230*/  IMAD.U32 R7, RZ, RZ, UR7 ;  /* 0x00000007ff077e24 */ /* 0x000fe2000f8e00ff */
[----:B----4-:R-:W-:Y:S01]  /*0240*/  MOV R10, UR8 ;  /* 0x00000008000a7c02 */ /* 0x010fe20008000f00 */
[----:B-1----:R-:W-:-:S07]  /*0250*/  IMAD.U32 R11, RZ, RZ, UR9 ;  /* 0x00000009ff0b7e24 */ /* 0x002fce000f8e00ff */
[----:B------:R-:W-:-:S07]  /*0260*/  LEPC R20, `(.L_x_215) ;  /* 0x000000001014794e */ /* 0x000fce0000000000 */
[----:B--2---:R-:W-:Y:S05]  /*0270*/  CALL.ABS.NOINC R2 ;  /* 0x0000000002007343 */ /* 0x004fea0003c00000 */
.L_x_215:
[----:B------:R-:W-:Y:S05]  /*0280*/  EXIT ;  /* 0x000000000000794d */ /* 0x000fea0003800000 */
.L_x_216:
        /* <DEDUP_REMOVED lines=15> */
.L_x_224:


//--------------------- .text._Z18test_insert_kernelm --------------------------
	.section	.text._Z18test_insert_kernelm,"ax",@progbits
	.align	128
        .global         _Z18test_insert_kernelm
        .type           _Z18test_insert_kernelm,@function
        .size           _Z18test_insert_kernelm,(.L_x_225 - _Z18test_insert_kernelm)
        .other          _Z18test_insert_kernelm,@"STO_CUDA_ENTRY STV_DEFAULT"
_Z18test_insert_kernelm:
.text._Z18test_insert_kernelm:
[----:B------:R-:W0:Y:S01]  /*0000*/  LDC R1, c[0x0][0x37c] ;  /* 0x0000df00ff017b82 */ /* 0x000e220000000800 */
[----:B------:R-:W1:Y:S01]  /*0010*/  S2R R0, SR_TID.X ;  /* 0x0000000000007919 */ /* 0x000e620000002100 */
[----:B------:R-:W1:Y:S01]  /*0020*/  LDCU UR4, c[0x0][0x360] ;  /* 0x00006c00ff0477ac */ /* 0x000e620008000800 */
[----:B------:R-:W1:Y:S01]  /*0030*/  S2R R3, SR_CTAID.X ;  /* 0x0000000000037919 */ /* 0x000e620000002500 */
[----:B------:R-:W2:Y:S01]  /*0040*/  LDCU.64 UR6, c[0x0][0x380] ;  /* 0x00007000ff0677ac */ /* 0x000ea20008000a00 */
[----:B-1----:R-:W-:-:S05]  /*0050*/  IMAD R0, R3, UR4, R0 ;  /* 0x0000000403007c24 */ /* 0x002fca000f8e0200 */
[----:B--2---:R-:W-:-:S04]  /*0060*/  ISETP.GE.U32.AND P0, PT, R0, UR6, PT ;  /* 0x0000000600007c0c */ /* 0x004fc8000bf06070 */
[----:B------:R-:W-:-:S13]  /*0070*/  ISETP.GE.U32.AND.EX P0, PT, RZ, UR7, PT, P0 ;  /* 0x00000007ff007c0c */ /* 0x000fda000bf06100 */
        /* <DEDUP_REMOVED lines=32> */
.L_x_217:
[----:B------:R-:W-:Y:S05]  /*0280*/  EXIT ;  /* 0x000000000000794d */ /* 0x000fea0003800000 */
.L_x_218:
        /* <DEDUP_REMOVED lines=15> */
.L_x_225:


//--------------------- .nv.global.init           --------------------------
	.section	.nv.global.init,"aw",@progbits
.nv.global.init:
	.type		$str$9,@object
	.size		$str$9,($str$3 - $str$9)
$str$9:
        /*0000*/ 	.byte	0x0a, 0x00
	.type		$str$3,@object
	.size		$str$3,($str$14 - $str$3)
$str$3:
        /*0002*/ 	.byte	0x25, 0x64, 0x00
	.type		$str$14,@object
	.size		$str$14,($str$10 - $str$14)
$str$14:
        /*0005*/ 	.byte	0x76, 0x61, 0x6c, 0x3a, 0x20, 0x20, 0x00
	.type		$str$10,@object
	.size		$str$10,($str$12 - $str$10)
$str$10:
        /*000c*/ 	.byte	0x73, 0x72, 0x63, 0x20, 0x3a, 0x20, 0x00
	.type		$str$12,@object
	.size		$str$12,($str$15 - $str$12)
$str$12:
        /*0013*/ 	.byte	0x0a, 0x72, 0x65, 0x73, 0x20, 0x3a, 0x20, 0x00
	.type		$str$15,@object
	.size		$str$15,($str$11 - $str$15)
$str$15:
        /*001b*/ 	.byte	0x0a, 0x6d, 0x6f, 0x64, 0x3a, 0x20, 0x20, 0x00
	.type		$str$11,@object
	.size		$str$11,($str$6 - $str$11)
$str$11:
        /*0023*/ 	.byte	0x0a, 0x6d, 0x61, 0x73, 0x6b, 0x3a, 0x20, 0x00
	.type		$str$6,@object
	.size		$str$6,($str$8 - $str$6)
$str$6:
        /*002b*/ 	.byte	0x72, 0x65, 0x64, 0x75, 0x63, 0x65, 0x3a, 0x20, 0x20, 0x00
	.type		$str$8,@object
	.size		$str$8,($str$7 - $str$8)
$str$8:
        /*0035*/ 	.byte	0x0a, 0x72, 0x65, 0x73, 0x75, 0x6c, 0x74, 0x3a, 0x20, 0x20, 0x00
	.type		$str$7,@object
	.size		$str$7,($str$2 - $str$7)
$str$7:
        /*0040*/ 	.byte	0x0a, 0x64, 0x65, 0x70, 0x6f, 0x73, 0x69, 0x74, 0x3a, 0x20, 0x00
	.type		$str$2,@object
	.size		$str$2,($str$13 - $str$2)
$str$2:
        /*004b*/ 	.byte	0x54, 0x68, 0x72, 0x65, 0x61, 0x64, 0x20, 0x25, 0x6c, 0x6c, 0x75, 0x3a, 0x20, 0x25, 0x64, 0x20
        /*005b*/ 	.byte	0x25, 0x64, 0x0a, 0x00
	.type		$str$13,@object
	.size		$str$13,($str$1 - $str$13)
$str$13:
        /*005f*/ 	.byte	0x0a, 0x20, 0x25, 0x64, 0x74, 0x68, 0x20, 0x62, 0x69, 0x74, 0x20, 0x73, 0x65, 0x74, 0x20, 0x61
        /*006f*/ 	.byte	0x74, 0x20, 0x70, 0x6f, 0x73, 0x20, 0x25, 0x64, 0x0a, 0x00
	.type		$str$1,@object
	.size		$str$1,($str$5 - $str$1)
$str$1:
        /*0079*/ 	.byte	0x2f, 0x74, 0x6d, 0x70, 0x2f, 0x73, 0x61, 0x73, 0x73, 0x5f, 0x63, 0x75, 0x5f, 0x33, 0x34, 0x6d
        /*0089*/ 	.byte	0x68, 0x75, 0x73, 0x30, 0x37, 0x2f, 0x6b, 0x2e, 0x63, 0x75, 0x00
	.type		$str$5,@object
	.size		$str$5,(__unnamed_1 - $str$5)
$str$5:
        /*0094*/ 	.byte	0x54, 0x68, 0x72, 0x65, 0x61, 0x64, 0x20, 0x25, 0x6c, 0x6c, 0x75, 0x20, 0x72, 0x65, 0x70, 0x6f
        /*00a4*/ 	.byte	0x72, 0x74, 0x69, 0x6e, 0x67, 0x20, 0x25, 0x6c, 0x6c, 0x75, 0x0a, 0x00
	.type		__unnamed_1,@object
	.size		__unnamed_1,(__unnamed_2 - __unnamed_1)
__unnamed_1:
        /*00b0*/ 	.byte	0x76, 0x6f, 0x69, 0x64, 0x20, 0x74, 0x65, 0x73, 0x74, 0x5f, 0x69, 0x6e, 0x73, 0x65, 0x72, 0x74
        /*00c0*/ 	.byte	0x5f, 0x6b, 0x65, 0x72, 0x6e, 0x65, 0x6c, 0x28, 0x75, 0x6e, 0x73, 0x69, 0x67, 0x6e, 0x65, 0x64
        /*00d0*/ 	.byte	0x20, 0x6c, 0x6f, 0x6e, 0x67, 0x29, 0x00
	.type		__unnamed_2,@object
	.size		__unnamed_2,($str$4 - __unnamed_2)
__unnamed_2:
        /*00d7*/ 	.byte	0x76, 0x6f, 0x69, 0x64, 0x20, 0x77, 0x61, 0x72, 0x70, 0x5f, 0x74, 0x65, 0x73, 0x74, 0x28, 0x75
        /*00e7*/ 	.byte	0x6e, 0x73, 0x69, 0x67, 0x6e, 0x65, 0x64, 0x20, 0x6c, 0x6f, 0x6e, 0x67, 0x2c, 0x20, 0x75, 0x6e
        /*00f7*/ 	.byte	0x73, 0x69, 0x67, 0x6e, 0x65, 0x64, 0x20, 0x6c, 0x6f, 0x6e, 0x67, 0x29, 0x00
	.type		$str$4,@object
	.size		$str$4,($str - $str$4)
$str$4:
        /*0104*/ 	.byte	0x74, 0x65, 0x73, 0x74, 0x5f, 0x6d, 0x65, 0x6d, 0x5b, 0x77, 0x61, 0x72, 0x70, 0x49, 0x44, 0x2a
        /*0114*/ 	.byte	0x33, 0x32, 0x20, 0x2b, 0x20, 0x28, 0x28, 0x74, 0x68, 0x72, 0x65, 0x61, 0x64, 0x49, 0x44, 0x20
        /*0124*/ 	.byte	0x2b, 0x31, 0x29, 0x20, 0x25, 0x20, 0x33, 0x32, 0x29, 0x5d, 0x20, 0x3d, 0x3d, 0x20, 0x31, 0x00
	.type		$str,@object
	.size		$str,(.L_2 - $str)
$str:
        /*0134*/ 	.byte	0x64, 0x65, 0x76, 0x5f, 0x74, 0x65, 0x73, 0x74, 0x5f, 0x6d, 0x65, 0x6d, 0x5b, 0x77, 0x61, 0x72
        /*0144*/ 	.byte	0x70, 0x49, 0x44, 0x2a, 0x33, 0x32, 0x20, 0x2b, 0x20, 0x28, 0x28, 0x74, 0x68, 0x72, 0x65, 0x61
        /*0154*/ 	.byte	0x64, 0x49, 0x44, 0x2b, 0x31, 0x29, 0x25, 0x33, 0x32, 0x29, 0x5d, 0x20, 0x3d, 0x3d, 0x20, 0x31
        /*0164*/ 	.byte	0x00
.L_2:


//--------------------- .nv.shared.reserved.0     --------------------------
	.section	.nv.shared.reserved.0,"aw",@nobits
	.weak		__nv_reservedSMEM_offset_0_alias
	.size		__nv_reservedSMEM_offset_0_alias, 0, 64
	.other		__nv_reservedSMEM_offset_0_alias,@"STO_CUDA_RESERVED_SHARED STV_DEFAULT"
__nv_reservedSMEM_offset_0_alias:
	.zero		0
	.zero		64


//--------------------- .nv.shared._Z17dev_insert_kernelm --------------------------
	.section	.nv.shared._Z17dev_insert_kernelm,"aw",@nobits
	.sectionflags	@""
	.align	4
.nv.shared._Z17dev_insert_kernelm:
	.zero		5120


//--------------------- .nv.shared._Z18test_insert_kernelm --------------------------
	.section	.nv.shared._Z18test_insert_kernelm,"aw",@nobits
	.sectionflags	@""
	.align	4
.nv.shared._Z18test_insert_kernelm:
	.zero		5120


//--------------------- .nv.constant0._Z16select_64_kernelmmi --------------------------
	.section	.nv.constant0._Z16select_64_kernelmmi,"a",@progbits
	.sectionflags	@""
	.align	4
.nv.constant0._Z16select_64_kernelmmi:
	.zero		916


//--------------------- .nv.constant0._Z18pdep_timing_kernelmPmS_ --------------------------
	.section	.nv.constant0._Z18pdep_timing_kernelmPmS_,"a",@progbits
	.sectionflags	@""
	.align	4
.nv.constant0._Z18pdep_timing_kernelmPmS_:
	.zero		920


//--------------------- .nv.constant0._Z14pdep_64_kernelmmm --------------------------
	.section	.nv.constant0._Z14pdep_64_kernelmmm,"a",@progbits
	.sectionflags	@""
	.align	4
.nv.constant0._Z14pdep_64_kernelmmm:
	.zero		920


//--------------------- .nv.constant0._Z11pdep_kernelmjj --------------------------
	.section	.nv.constant0._Z11pdep_kernelmjj,"a",@progbits
	.sectionflags	@""
	.align	4
.nv.constant0._Z11pdep_kernelmjj:
	.zero		912


//--------------------- .nv.constant0._Z13reduce_kernelm --------------------------
	.section	.nv.constant0._Z13reduce_kernelm,"a",@progbits
	.sectionflags	@""
	.align	4
.nv.constant0._Z13reduce_kernelm:
	.zero		904


//--------------------- .nv.constant0._Z17dev_insert_kernelm --------------------------
	.section	.nv.constant0._Z17dev_insert_kernelm,"a",@progbits
	.sectionflags	@""
	.align	4
.nv.constant0._Z17dev_insert_kernelm:
	.zero		904


//--------------------- .nv.constant0._Z18test_insert_kernelm --------------------------
	.section	.nv.constant0._Z18test_insert_kernelm,"a",@progbits
	.sectionflags	@""
	.align	4
.nv.constant0._Z18test_insert_kernelm:
	.zero		904


//--------------------- SYMBOLS --------------------------

	.type		.nv.reservedSmem.offset0,@object
	.size		.nv.reservedSmem.offset0,0x4
	.type		.nv.reservedSmem.cap,@object
	.size		.nv.reservedSmem.cap,0x4
	.type		vprintf,@function
	.type		__assertfail,@function
